//
// Generated by NVIDIA NVVM Compiler
//
// Compiler Build ID: CL-36424714
// Cuda compilation tools, release 13.0, V13.0.88
// Based on NVVM 20.0.0
//

.version 9.0
.target sm_100
.address_size 64

	// .globl	_Z37dtrsm_lower_right_1block_batch_kerneliPiS_dPPKdS_PPdS_

.visible .entry _Z37dtrsm_lower_right_1block_batch_kerneliPiS_dPPKdS_PPdS_(
	.param .u32 _Z37dtrsm_lower_right_1block_batch_kerneliPiS_dPPKdS_PPdS__param_0,
	.param .u64 .ptr .align 1 _Z37dtrsm_lower_right_1block_batch_kerneliPiS_dPPKdS_PPdS__param_1,
	.param .u64 .ptr .align 1 _Z37dtrsm_lower_right_1block_batch_kerneliPiS_dPPKdS_PPdS__param_2,
	.param .f64 _Z37dtrsm_lower_right_1block_batch_kerneliPiS_dPPKdS_PPdS__param_3,
	.param .u64 .ptr .align 1 _Z37dtrsm_lower_right_1block_batch_kerneliPiS_dPPKdS_PPdS__param_4,
	.param .u64 .ptr .align 1 _Z37dtrsm_lower_right_1block_batch_kerneliPiS_dPPKdS_PPdS__param_5,
	.param .u64 .ptr .align 1 _Z37dtrsm_lower_right_1block_batch_kerneliPiS_dPPKdS_PPdS__param_6,
	.param .u64 .ptr .align 1 _Z37dtrsm_lower_right_1block_batch_kerneliPiS_dPPKdS_PPdS__param_7
)
{
	.reg .pred 	%p<15>;
	.reg .b32 	%r<43>;
	.reg .b64 	%rd<46>;
	.reg .b64 	%fd<42>;

	ld.param.u64 	%rd8, [_Z37dtrsm_lower_right_1block_batch_kerneliPiS_dPPKdS_PPdS__param_1];
	ld.param.u64 	%rd9, [_Z37dtrsm_lower_right_1block_batch_kerneliPiS_dPPKdS_PPdS__param_2];
	ld.param.u64 	%rd10, [_Z37dtrsm_lower_right_1block_batch_kerneliPiS_dPPKdS_PPdS__param_4];
	ld.param.u64 	%rd11, [_Z37dtrsm_lower_right_1block_batch_kerneliPiS_dPPKdS_PPdS__param_5];
	ld.param.u64 	%rd12, [_Z37dtrsm_lower_right_1block_batch_kerneliPiS_dPPKdS_PPdS__param_6];
	ld.param.u64 	%rd13, [_Z37dtrsm_lower_right_1block_batch_kerneliPiS_dPPKdS_PPdS__param_7];
	cvta.to.global.u64 	%rd14, %rd12;
	cvta.to.global.u64 	%rd15, %rd10;
	cvta.to.global.u64 	%rd16, %rd13;
	cvta.to.global.u64 	%rd17, %rd11;
	cvta.to.global.u64 	%rd18, %rd9;
	cvta.to.global.u64 	%rd19, %rd8;
	mov.u32 	%r26, %ctaid.x;
	mul.wide.u32 	%rd20, %r26, 4;
	add.s64 	%rd21, %rd19, %rd20;
	ld.global.u32 	%r1, [%rd21];
	add.s64 	%rd22, %rd18, %rd20;
	ld.global.u32 	%r27, [%rd22];
	add.s64 	%rd23, %rd17, %rd20;
	ld.global.u32 	%r3, [%rd23];
	add.s64 	%rd24, %rd16, %rd20;
	ld.global.u32 	%r4, [%rd24];
	mul.wide.u32 	%rd25, %r26, 8;
	add.s64 	%rd26, %rd15, %rd25;
	ld.global.u64 	%rd27, [%rd26];
	cvta.to.global.u64 	%rd1, %rd27;
	add.s64 	%rd28, %rd14, %rd25;
	ld.global.u64 	%rd29, [%rd28];
	cvta.to.global.u64 	%rd2, %rd29;
	bar.sync 	0;
	setp.eq.s32 	%p1, %r27, 0;
	setp.lt.s32 	%p2, %r1, 1;
	or.pred  	%p3, %p2, %p1;
	@%p3 bra 	$L__BB0_14;
	mov.b32 	%r36, 0;
	mul.wide.s32 	%rd37, %r4, 8;
$L__BB0_2:
	setp.lt.s32 	%p4, %r27, 1;
	mov.u32 	%r29, %tid.x;
	add.s32 	%r6, %r36, %r29;
	setp.ge.s32 	%p5, %r6, %r1;
	or.pred  	%p6, %p5, %p4;
	@%p6 bra 	$L__BB0_13;
	mov.b32 	%r37, 0;
	mov.u32 	%r38, %r27;
$L__BB0_4:
	mov.u32 	%r8, %r38;
	add.s32 	%r38, %r8, -1;
	setp.ge.s32 	%p7, %r8, %r27;
	mad.lo.s32 	%r31, %r38, %r4, %r6;
	mul.wide.s32 	%rd30, %r31, 8;
	add.s64 	%rd3, %rd2, %rd30;
	ld.global.f64 	%fd41, [%rd3];
	@%p7 bra 	$L__BB0_12;
	and.b32  	%r10, %r37, 3;
	setp.eq.s32 	%p8, %r10, 0;
	mov.u32 	%r39, %r8;
	@%p8 bra 	$L__BB0_9;
	mad.lo.s32 	%r32, %r38, %r3, %r8;
	mul.wide.s32 	%rd31, %r32, 8;
	add.s64 	%rd4, %rd1, %rd31;
	ld.global.f64 	%fd10, [%rd4];
	add.s64 	%rd6, %rd3, %rd37;
	ld.global.f64 	%fd11, [%rd6];
	mul.f64 	%fd12, %fd10, %fd11;
	sub.f64 	%fd41, %fd41, %fd12;
	st.global.f64 	[%rd3], %fd41;
	add.s32 	%r39, %r8, 1;
	setp.eq.s32 	%p9, %r10, 1;
	@%p9 bra 	$L__BB0_9;
	ld.global.f64 	%fd13, [%rd4+8];
	add.s64 	%rd7, %rd6, %rd37;
	ld.global.f64 	%fd14, [%rd7];
	mul.f64 	%fd15, %fd13, %fd14;
	sub.f64 	%fd41, %fd41, %fd15;
	st.global.f64 	[%rd3], %fd41;
	add.s32 	%r39, %r8, 2;
	setp.eq.s32 	%p10, %r10, 2;
	@%p10 bra 	$L__BB0_9;
	ld.global.f64 	%fd16, [%rd4+16];
	add.s64 	%rd32, %rd7, %rd37;
	ld.global.f64 	%fd17, [%rd32];
	mul.f64 	%fd18, %fd16, %fd17;
	sub.f64 	%fd41, %fd41, %fd18;
	st.global.f64 	[%rd3], %fd41;
	add.s32 	%r39, %r8, 3;
$L__BB0_9:
	add.s32 	%r33, %r37, -1;
	setp.lt.u32 	%p11, %r33, 3;
	@%p11 bra 	$L__BB0_12;
	sub.s32 	%r42, %r39, %r27;
	mad.lo.s32 	%r41, %r4, %r39, %r6;
	mad.lo.s32 	%r40, %r38, %r3, %r39;
$L__BB0_11:
	mul.wide.s32 	%rd33, %r40, 8;
	add.s64 	%rd34, %rd1, %rd33;
	ld.global.f64 	%fd19, [%rd34];
	mul.wide.s32 	%rd35, %r41, 8;
	add.s64 	%rd36, %rd2, %rd35;
	ld.global.f64 	%fd20, [%rd36];
	mul.f64 	%fd21, %fd19, %fd20;
	sub.f64 	%fd22, %fd41, %fd21;
	st.global.f64 	[%rd3], %fd22;
	ld.global.f64 	%fd23, [%rd34+8];
	add.s64 	%rd38, %rd36, %rd37;
	ld.global.f64 	%fd24, [%rd38];
	mul.f64 	%fd25, %fd23, %fd24;
	sub.f64 	%fd26, %fd22, %fd25;
	st.global.f64 	[%rd3], %fd26;
	ld.global.f64 	%fd27, [%rd34+16];
	add.s64 	%rd39, %rd38, %rd37;
	ld.global.f64 	%fd28, [%rd39];
	mul.f64 	%fd29, %fd27, %fd28;
	sub.f64 	%fd30, %fd26, %fd29;
	st.global.f64 	[%rd3], %fd30;
	ld.global.f64 	%fd31, [%rd34+24];
	add.s64 	%rd40, %rd39, %rd37;
	ld.global.f64 	%fd32, [%rd40];
	mul.f64 	%fd33, %fd31, %fd32;
	sub.f64 	%fd41, %fd30, %fd33;
	st.global.f64 	[%rd3], %fd41;
	add.s32 	%r42, %r42, 4;
	shl.b32 	%r34, %r4, 2;
	add.s32 	%r41, %r41, %r34;
	add.s32 	%r40, %r40, 4;
	setp.ne.s32 	%p12, %r42, 0;
	@%p12 bra 	$L__BB0_11;
$L__BB0_12:
	ld.param.f64 	%fd38, [_Z37dtrsm_lower_right_1block_batch_kerneliPiS_dPPKdS_PPdS__param_3];
	mul.lo.s32 	%r35, %r38, %r3;
	cvt.s64.s32 	%rd41, %r35;
	cvt.s64.s32 	%rd42, %r8;
	add.s64 	%rd43, %rd41, %rd42;
	shl.b64 	%rd44, %rd43, 3;
	add.s64 	%rd45, %rd1, %rd44;
	ld.global.f64 	%fd34, [%rd45+-8];
	rcp.rn.f64 	%fd35, %fd34;
	mul.f64 	%fd36, %fd38, %fd35;
	mul.f64 	%fd37, %fd41, %fd36;
	st.global.f64 	[%rd3], %fd37;
	setp.gt.s32 	%p13, %r8, 1;
	add.s32 	%r37, %r37, 1;
	@%p13 bra 	$L__BB0_4;
$L__BB0_13:
	bar.sync 	0;
	add.s32 	%r36, %r36, 64;
	setp.lt.s32 	%p14, %r36, %r1;
	@%p14 bra 	$L__BB0_2;
$L__BB0_14:
	ret;

}
	// .globl	_Z47dtrsm_lower_right_transpose_1block_batch_kerneliPiS_dPPKdS_PPdS_
.visible .entry _Z47dtrsm_lower_right_transpose_1block_batch_kerneliPiS_dPPKdS_PPdS_(
	.param .u32 _Z47dtrsm_lower_right_transpose_1block_batch_kerneliPiS_dPPKdS_PPdS__param_0,
	.param .u64 .ptr .align 1 _Z47dtrsm_lower_right_transpose_1block_batch_kerneliPiS_dPPKdS_PPdS__param_1,
	.param .u64 .ptr .align 1 _Z47dtrsm_lower_right_transpose_1block_batch_kerneliPiS_dPPKdS_PPdS__param_2,
	.param .f64 _Z47dtrsm_lower_right_transpose_1block_batch_kerneliPiS_dPPKdS_PPdS__param_3,
	.param .u64 .ptr .align 1 _Z47dtrsm_lower_right_transpose_1block_batch_kerneliPiS_dPPKdS_PPdS__param_4,
	.param .u64 .ptr .align 1 _Z47dtrsm_lower_right_transpose_1block_batch_kerneliPiS_dPPKdS_PPdS__param_5,
	.param .u64 .ptr .align 1 _Z47dtrsm_lower_right_transpose_1block_batch_kerneliPiS_dPPKdS_PPdS__param_6,
	.param .u64 .ptr .align 1 _Z47dtrsm_lower_right_transpose_1block_batch_kerneliPiS_dPPKdS_PPdS__param_7
)
{
	.reg .pred 	%p<15>;
	.reg .b32 	%r<43>;
	.reg .b64 	%rd<41>;
	.reg .b64 	%fd<41>;

	ld.param.u64 	%rd8, [_Z47dtrsm_lower_right_transpose_1block_batch_kerneliPiS_dPPKdS_PPdS__param_1];
	ld.param.u64 	%rd9, [_Z47dtrsm_lower_right_transpose_1block_batch_kerneliPiS_dPPKdS_PPdS__param_2];
	ld.param.f64 	%fd2, [_Z47dtrsm_lower_right_transpose_1block_batch_kerneliPiS_dPPKdS_PPdS__param_3];
	ld.param.u64 	%rd10, [_Z47dtrsm_lower_right_transpose_1block_batch_kerneliPiS_dPPKdS_PPdS__param_4];
	ld.param.u64 	%rd11, [_Z47dtrsm_lower_right_transpose_1block_batch_kerneliPiS_dPPKdS_PPdS__param_5];
	ld.param.u64 	%rd12, [_Z47dtrsm_lower_right_transpose_1block_batch_kerneliPiS_dPPKdS_PPdS__param_6];
	ld.param.u64 	%rd13, [_Z47dtrsm_lower_right_transpose_1block_batch_kerneliPiS_dPPKdS_PPdS__param_7];
	cvta.to.global.u64 	%rd14, %rd12;
	cvta.to.global.u64 	%rd15, %rd10;
	cvta.to.global.u64 	%rd16, %rd13;
	cvta.to.global.u64 	%rd17, %rd11;
	cvta.to.global.u64 	%rd18, %rd9;
	cvta.to.global.u64 	%rd19, %rd8;
	mov.u32 	%r27, %ctaid.x;
	mul.wide.u32 	%rd20, %r27, 4;
	add.s64 	%rd21, %rd19, %rd20;
	ld.global.u32 	%r1, [%rd21];
	add.s64 	%rd22, %rd18, %rd20;
	ld.global.u32 	%r28, [%rd22];
	add.s64 	%rd23, %rd17, %rd20;
	ld.global.u32 	%r3, [%rd23];
	add.s64 	%rd24, %rd16, %rd20;
	ld.global.u32 	%r4, [%rd24];
	mul.wide.u32 	%rd25, %r27, 8;
	add.s64 	%rd26, %rd15, %rd25;
	ld.global.u64 	%rd27, [%rd26];
	cvta.to.global.u64 	%rd1, %rd27;
	add.s64 	%rd28, %rd14, %rd25;
	ld.global.u64 	%rd29, [%rd28];
	cvta.to.global.u64 	%rd2, %rd29;
	bar.sync 	0;
	setp.eq.s32 	%p1, %r28, 0;
	setp.lt.s32 	%p2, %r1, 1;
	or.pred  	%p3, %p2, %p1;
	@%p3 bra 	$L__BB1_14;
	shl.b32 	%r5, %r4, 2;
	mov.b32 	%r37, 0;
	mov.u32 	%r6, %tid.x;
$L__BB1_2:
	setp.lt.s32 	%p4, %r28, 1;
	add.s32 	%r8, %r37, %r6;
	setp.ge.s32 	%p5, %r8, %r1;
	or.pred  	%p6, %p5, %p4;
	@%p6 bra 	$L__BB1_13;
	mov.b32 	%r38, 0;
$L__BB1_4:
	mov.u32 	%r9, %r38;
	mul.lo.s32 	%r10, %r9, %r3;
	add.s32 	%r31, %r10, %r9;
	mul.wide.s32 	%rd30, %r31, 8;
	add.s64 	%rd3, %rd1, %rd30;
	ld.global.f64 	%fd3, [%rd3];
	rcp.rn.f64 	%fd4, %fd3;
	mul.f64 	%fd5, %fd2, %fd4;
	mad.lo.s32 	%r32, %r9, %r4, %r8;
	mul.wide.s32 	%rd31, %r32, 8;
	add.s64 	%rd4, %rd2, %rd31;
	ld.global.f64 	%fd6, [%rd4];
	mul.f64 	%fd1, %fd6, %fd5;
	st.global.f64 	[%rd4], %fd1;
	add.s32 	%r38, %r9, 1;
	setp.ge.s32 	%p7, %r38, %r28;
	@%p7 bra 	$L__BB1_12;
	not.b32 	%r33, %r9;
	add.s32 	%r34, %r28, %r33;
	and.b32  	%r12, %r34, 3;
	setp.eq.s32 	%p8, %r12, 0;
	mov.u32 	%r39, %r38;
	@%p8 bra 	$L__BB1_9;
	ld.global.f64 	%fd7, [%rd3+8];
	mul.f64 	%fd8, %fd7, %fd1;
	mul.wide.s32 	%rd5, %r4, 8;
	add.s64 	%rd6, %rd4, %rd5;
	ld.global.f64 	%fd9, [%rd6];
	sub.f64 	%fd10, %fd9, %fd8;
	st.global.f64 	[%rd6], %fd10;
	add.s32 	%r39, %r9, 2;
	setp.eq.s32 	%p9, %r12, 1;
	@%p9 bra 	$L__BB1_9;
	ld.global.f64 	%fd11, [%rd3+16];
	ld.global.f64 	%fd12, [%rd4];
	mul.f64 	%fd13, %fd11, %fd12;
	add.s64 	%rd7, %rd6, %rd5;
	ld.global.f64 	%fd14, [%rd7];
	sub.f64 	%fd15, %fd14, %fd13;
	st.global.f64 	[%rd7], %fd15;
	add.s32 	%r39, %r9, 3;
	setp.eq.s32 	%p10, %r12, 2;
	@%p10 bra 	$L__BB1_9;
	ld.global.f64 	%fd16, [%rd3+24];
	ld.global.f64 	%fd17, [%rd4];
	mul.f64 	%fd18, %fd16, %fd17;
	add.s64 	%rd32, %rd7, %rd5;
	ld.global.f64 	%fd19, [%rd32];
	sub.f64 	%fd20, %fd19, %fd18;
	st.global.f64 	[%rd32], %fd20;
	add.s32 	%r39, %r9, 4;
$L__BB1_9:
	sub.s32 	%r35, %r28, %r9;
	add.s32 	%r36, %r35, -2;
	setp.lt.u32 	%p11, %r36, 3;
	@%p11 bra 	$L__BB1_12;
	sub.s32 	%r42, %r39, %r28;
	mad.lo.s32 	%r41, %r4, %r39, %r8;
	add.s32 	%r40, %r39, %r10;
$L__BB1_11:
	mul.wide.s32 	%rd33, %r40, 8;
	add.s64 	%rd34, %rd1, %rd33;
	ld.global.f64 	%fd21, [%rd34];
	ld.global.f64 	%fd22, [%rd4];
	mul.f64 	%fd23, %fd21, %fd22;
	mul.wide.s32 	%rd35, %r41, 8;
	add.s64 	%rd36, %rd2, %rd35;
	ld.global.f64 	%fd24, [%rd36];
	sub.f64 	%fd25, %fd24, %fd23;
	st.global.f64 	[%rd36], %fd25;
	ld.global.f64 	%fd26, [%rd34+8];
	ld.global.f64 	%fd27, [%rd4];
	mul.f64 	%fd28, %fd26, %fd27;
	mul.wide.s32 	%rd37, %r4, 8;
	add.s64 	%rd38, %rd36, %rd37;
	ld.global.f64 	%fd29, [%rd38];
	sub.f64 	%fd30, %fd29, %fd28;
	st.global.f64 	[%rd38], %fd30;
	ld.global.f64 	%fd31, [%rd34+16];
	ld.global.f64 	%fd32, [%rd4];
	mul.f64 	%fd33, %fd31, %fd32;
	add.s64 	%rd39, %rd38, %rd37;
	ld.global.f64 	%fd34, [%rd39];
	sub.f64 	%fd35, %fd34, %fd33;
	st.global.f64 	[%rd39], %fd35;
	ld.global.f64 	%fd36, [%rd34+24];
	ld.global.f64 	%fd37, [%rd4];
	mul.f64 	%fd38, %fd36, %fd37;
	add.s64 	%rd40, %rd39, %rd37;
	ld.global.f64 	%fd39, [%rd40];
	sub.f64 	%fd40, %fd39, %fd38;
	st.global.f64 	[%rd40], %fd40;
	add.s32 	%r42, %r42, 4;
	add.s32 	%r41, %r41, %r5;
	add.s32 	%r40, %r40, 4;
	setp.ne.s32 	%p12, %r42, 0;
	@%p12 bra 	$L__BB1_11;
$L__BB1_12:
	setp.ne.s32 	%p13, %r38, %r28;
	@%p13 bra 	$L__BB1_4;
$L__BB1_13:
	bar.sync 	0;
	add.s32 	%r37, %r37, 64;
	setp.lt.s32 	%p14, %r37, %r1;
	@%p14 bra 	$L__BB1_2;
$L__BB1_14:
	ret;

}


// ===== COMPILED SASS (sm_100) =====

	.target	sm_100

	.elftype	@"ET_EXEC"


//--------------------- .note.nv.tkinfo           --------------------------
	.section	.note.nv.tkinfo,"",@"SHT_NOTE"
	.sectionflags	@"SHF_NOTE_NV_TKINFO"
	.tkinfo
        /*0018*/ 	.word	0x00000002
        /*0030*/ 	.string	""
        /*0030*/ 	.string	"ptxas"
        /*0030*/ 	.string	"Cuda compilation tools, release 13.0, V13.0.88"
        /*0030*/ 	.string	"Build cuda_13.0.r13.0/compiler.36424714_0"
        /*0030*/ 	.string	"-arch sm_100 -m 64 "



//--------------------- .note.nv.cuinfo           --------------------------
	.section	.note.nv.cuinfo,"",@"SHT_NOTE"
	.sectionflags	@"SHF_NOTE_NV_CUINFO"
        /*0018*/ 	.short	0x0002
        /*001a*/ 	.short	0x0064
        /*001c*/ 	.short	0x0082
	.zero		2


//--------------------- .nv.info                  --------------------------
	.section	.nv.info,"",@"SHT_CUDA_INFO"
	.align	4


	//----- nvinfo : EIATTR_REGCOUNT
	.align		4
        /*0000*/ 	.byte	0x04, 0x2f
        /*0002*/ 	.short	(.L_1 - .L_0)
	.align		4
.L_0:
        /*0004*/ 	.word	index@(_Z37dtrsm_lower_right_1block_batch_kerneliPiS_dPPKdS_PPdS_)
        /*0008*/ 	.word	0x00000020


	//----- nvinfo : EIATTR_FRAME_SIZE
	.align		4
.L_1:
        /*000c*/ 	.byte	0x04, 0x11
        /*000e*/ 	.short	(.L_3 - .L_2)
	.align		4
.L_2:
        /*0010*/ 	.word	index@($__internal_1_$__cuda_sm20_dblrcp_rn_slowpath_v3)
        /*0014*/ 	.word	0x00000000


	//----- nvinfo : EIATTR_FRAME_SIZE
	.align		4
.L_3:
        /*0018*/ 	.byte	0x04, 0x11
        /*001a*/ 	.short	(.L_5 - .L_4)
	.align		4
.L_4:
        /*001c*/ 	.word	index@(_Z37dtrsm_lower_right_1block_batch_kerneliPiS_dPPKdS_PPdS_)
        /*0020*/ 	.word	0x00000000


	//----- nvinfo : EIATTR_REGCOUNT
	.align		4
.L_5:
        /*0024*/ 	.byte	0x04, 0x2f
        /*0026*/ 	.short	(.L_7 - .L_6)
	.align		4
.L_6:
        /*0028*/ 	.word	index@(_Z47dtrsm_lower_right_transpose_1block_batch_kerneliPiS_dPPKdS_PPdS_)
        /*002c*/ 	.word	0x00000020


	//----- nvinfo : EIATTR_FRAME_SIZE
	.align		4
.L_7:
        /*0030*/ 	.byte	0x04, 0x11
        /*0032*/ 	.short	(.L_9 - .L_8)
	.align		4
.L_8:
        /*0034*/ 	.word	index@($__internal_0_$__cuda_sm20_dblrcp_rn_slowpath_v3)
        /*0038*/ 	.word	0x00000000


	//----- nvinfo : EIATTR_FRAME_SIZE
	.align		4
.L_9:
        /*003c*/ 	.byte	0x04, 0x11
        /*003e*/ 	.short	(.L_11 - .L_10)
	.align		4
.L_10:
        /*0040*/ 	.word	index@(_Z47dtrsm_lower_right_transpose_1block_batch_kerneliPiS_dPPKdS_PPdS_)
        /*0044*/ 	.word	0x00000000


	//----- nvinfo : EIATTR_MIN_STACK_SIZE
	.align		4
.L_11:
        /*0048*/ 	.byte	0x04, 0x12
        /*004a*/ 	.short	(.L_13 - .L_12)
	.align		4
.L_12:
        /*004c*/ 	.word	index@(_Z47dtrsm_lower_right_transpose_1block_batch_kerneliPiS_dPPKdS_PPdS_)
        /*0050*/ 	.word	0x00000000


	//----- nvinfo : EIATTR_MIN_STACK_SIZE
	.align		4
.L_13:
        /*0054*/ 	.byte	0x04, 0x12
        /*0056*/ 	.short	(.L_15 - .L_14)
	.align		4
.L_14:
        /*0058*/ 	.word	index@(_Z37dtrsm_lower_right_1block_batch_kerneliPiS_dPPKdS_PPdS_)
        /*005c*/ 	.word	0x00000000
.L_15:


//--------------------- .nv.compat                --------------------------
	.section	.nv.compat,"",@"SHT_CUDA_COMPAT_INFO"
	.align	4
        /*0000*/ 	.byte	0x02, 0x09, 0x00, 0x00, 0x02, 0x02, 0x01, 0x00, 0x02, 0x05, 0x05, 0x00, 0x03, 0x07, 0x01, 0x01
        /*0010*/ 	.byte	0x02, 0x03, 0x00, 0x00, 0x02, 0x06, 0x01, 0x00, 0x04, 0x0b, 0x08, 0x00, 0x01, 0x00, 0x00, 0x00
        /*0020*/ 	.byte	0x00, 0x00, 0x00, 0x00


//--------------------- .nv.info._Z47dtrsm_lower_right_transpose_1block_batch_kerneliPiS_dPPKdS_PPdS_ --------------------------
	.section	.nv.info._Z47dtrsm_lower_right_transpose_1block_batch_kerneliPiS_dPPKdS_PPdS_,"",@"SHT_CUDA_INFO"
	.sectionflags	@""
	.align	4


	//----- nvinfo : EIATTR_CUDA_API_VERSION
	.align		4
        /*0000*/ 	.byte	0x04, 0x37
        /*0002*/ 	.short	(.L_17 - .L_16)
.L_16:
        /*0004*/ 	.word	0x00000082


	//----- nvinfo : EIATTR_KPARAM_INFO
	.align		4
.L_17:
        /*0008*/ 	.byte	0x04, 0x17
        /*000a*/ 	.short	(.L_19 - .L_18)
.L_18:
        /*000c*/ 	.word	0x00000000
        /*0010*/ 	.short	0x0007
        /*0012*/ 	.short	0x0038
        /*0014*/ 	.byte	0x00, 0xf5, 0x21, 0x00


	//----- nvinfo : EIATTR_KPARAM_INFO
	.align		4
.L_19:
        /*0018*/ 	.byte	0x04, 0x17
        /*001a*/ 	.short	(.L_21 - .L_20)
.L_20:
        /*001c*/ 	.word	0x00000000
        /*0020*/ 	.short	0x0006
        /*0022*/ 	.short	0x0030
        /*0024*/ 	.byte	0x00, 0xf5, 0x21, 0x00


	//----- nvinfo : EIATTR_KPARAM_INFO
	.align		4
.L_21:
        /*0028*/ 	.byte	0x04, 0x17
        /*002a*/ 	.short	(.L_23 - .L_22)
.L_22:
        /*002c*/ 	.word	0x00000000
        /*0030*/ 	.short	0x0005
        /*0032*/ 	.short	0x0028
        /*0034*/ 	.byte	0x00, 0xf5, 0x21, 0x00


	//----- nvinfo : EIATTR_KPARAM_INFO
	.align		4
.L_23:
        /*0038*/ 	.byte	0x04, 0x17
        /*003a*/ 	.short	(.L_25 - .L_24)
.L_24:
        /*003c*/ 	.word	0x00000000
        /*0040*/ 	.short	0x0004
        /*0042*/ 	.short	0x0020
        /*0044*/ 	.byte	0x00, 0xf5, 0x21, 0x00


	//----- nvinfo : EIATTR_KPARAM_INFO
	.align		4
.L_25:
        /*0048*/ 	.byte	0x04, 0x17
        /*004a*/ 	.short	(.L_27 - .L_26)
.L_26:
        /*004c*/ 	.word	0x00000000
        /*0050*/ 	.short	0x0003
        /*0052*/ 	.short	0x0018
        /*0054*/ 	.byte	0x00, 0xf0, 0x21, 0x00


	//----- nvinfo : EIATTR_KPARAM_INFO
	.align		4
.L_27:
        /*0058*/ 	.byte	0x04, 0x17
        /*005a*/ 	.short	(.L_29 - .L_28)
.L_28:
        /*005c*/ 	.word	0x00000000
        /*0060*/ 	.short	0x0002
        /*0062*/ 	.short	0x0010
        /*0064*/ 	.byte	0x00, 0xf5, 0x21, 0x00


	//----- nvinfo : EIATTR_KPARAM_INFO
	.align		4
.L_29:
        /*0068*/ 	.byte	0x04, 0x17
        /*006a*/ 	.short	(.L_31 - .L_30)
.L_30:
        /*006c*/ 	.word	0x00000000
        /*0070*/ 	.short	0x0001
        /*0072*/ 	.short	0x0008
        /*0074*/ 	.byte	0x00, 0xf5, 0x21, 0x00


	//----- nvinfo : EIATTR_KPARAM_INFO
	.align		4
.L_31:
        /*0078*/ 	.byte	0x04, 0x17
        /*007a*/ 	.short	(.L_33 - .L_32)
.L_32:
        /*007c*/ 	.word	0x00000000
        /*0080*/ 	.short	0x0000
        /*0082*/ 	.short	0x0000
        /*0084*/ 	.byte	0x00, 0xf0, 0x11, 0x00


	//----- nvinfo : EIATTR_SPARSE_MMA_MASK
	.align		4
.L_33:
        /*0088*/ 	.byte	0x03, 0x50
        /*008a*/ 	.short	0x0000


	//----- nvinfo : EIATTR_MAXREG_COUNT
	.align		4
        /*008c*/ 	.byte	0x03, 0x1b
        /*008e*/ 	.short	0x00ff


	//----- nvinfo : EIATTR_NUM_BARRIERS
	.align		4
        /*0090*/ 	.byte	0x02, 0x4c
        /*0092*/ 	.byte	0x01
	.zero		1


	//----- nvinfo : EIATTR_MERCURY_ISA_VERSION
	.align		4
        /*0094*/ 	.byte	0x03, 0x5f
        /*0096*/ 	.short	0x0101


	//----- nvinfo : EIATTR_VRC_CTA_INIT_COUNT
	.align		4
        /*0098*/ 	.byte	0x02, 0x4a
	.zero		1
	.zero		1


	//----- nvinfo : EIATTR_EXIT_INSTR_OFFSETS
	.align		4
        /*009c*/ 	.byte	0x04, 0x1c
        /*009e*/ 	.short	(.L_35 - .L_34)


	//   ....[0]....
.L_34:
        /*00a0*/ 	.word	0x00000180


	//   ....[1]....
        /*00a4*/ 	.word	0x00001380


	//----- nvinfo : EIATTR_CRS_STACK_SIZE
	.align		4
.L_35:
        /*00a8*/ 	.byte	0x04, 0x1e
        /*00aa*/ 	.short	(.L_37 - .L_36)
.L_36:
        /*00ac*/ 	.word	0x00000000


	//----- nvinfo : EIATTR_CBANK_PARAM_SIZE
	.align		4
.L_37:
        /*00b0*/ 	.byte	0x03, 0x19
        /*00b2*/ 	.short	0x0040


	//----- nvinfo : EIATTR_PARAM_CBANK
	.align		4
        /*00b4*/ 	.byte	0x04, 0x0a
        /*00b6*/ 	.short	(.L_39 - .L_38)
	.align		4
.L_38:
        /*00b8*/ 	.word	index@(.nv.constant0._Z47dtrsm_lower_right_transpose_1block_batch_kerneliPiS_dPPKdS_PPdS_)
        /*00bc*/ 	.short	0x0380
        /*00be*/ 	.short	0x0040


	//----- nvinfo : EIATTR_SW_WAR
	.align		4
.L_39:
        /*00c0*/ 	.byte	0x04, 0x36
        /*00c2*/ 	.short	(.L_41 - .L_40)
.L_40:
        /*00c4*/ 	.word	0x00000008
.L_41:


//--------------------- .nv.info._Z37dtrsm_lower_right_1block_batch_kerneliPiS_dPPKdS_PPdS_ --------------------------
	.section	.nv.info._Z37dtrsm_lower_right_1block_batch_kerneliPiS_dPPKdS_PPdS_,"",@"SHT_CUDA_INFO"
	.sectionflags	@""
	.align	4


	//----- nvinfo : EIATTR_CUDA_API_VERSION
	.align		4
        /*0000*/ 	.byte	0x04, 0x37
        /*0002*/ 	.short	(.L_43 - .L_42)
.L_42:
        /*0004*/ 	.word	0x00000082


	//----- nvinfo : EIATTR_KPARAM_INFO
	.align		4
.L_43:
        /*0008*/ 	.byte	0x04, 0x17
        /*000a*/ 	.short	(.L_45 - .L_44)
.L_44:
        /*000c*/ 	.word	0x00000000
        /*0010*/ 	.short	0x0007
        /*0012*/ 	.short	0x0038
        /*0014*/ 	.byte	0x00, 0xf5, 0x21, 0x00


	//----- nvinfo : EIATTR_KPARAM_INFO
	.align		4
.L_45:
        /*0018*/ 	.byte	0x04, 0x17
        /*001a*/ 	.short	(.L_47 - .L_46)
.L_46:
        /*001c*/ 	.word	0x00000000
        /*0020*/ 	.short	0x0006
        /*0022*/ 	.short	0x0030
        /*0024*/ 	.byte	0x00, 0xf5, 0x21, 0x00


	//----- nvinfo : EIATTR_KPARAM_INFO
	.align		4
.L_47:
        /*0028*/ 	.byte	0x04, 0x17
        /*002a*/ 	.short	(.L_49 - .L_48)
.L_48:
        /*002c*/ 	.word	0x00000000
        /*0030*/ 	.short	0x0005
        /*0032*/ 	.short	0x0028
        /*0034*/ 	.byte	0x00, 0xf5, 0x21, 0x00


	//----- nvinfo : EIATTR_KPARAM_INFO
	.align		4
.L_49:
        /*0038*/ 	.byte	0x04, 0x17
        /*003a*/ 	.short	(.L_51 - .L_50)
.L_50:
        /*003c*/ 	.word	0x00000000
        /*0040*/ 	.short	0x0004
        /*0042*/ 	.short	0x0020
        /*0044*/ 	.byte	0x00, 0xf5, 0x21, 0x00


	//----- nvinfo : EIATTR_KPARAM_INFO
	.align		4
.L_51:
        /*0048*/ 	.byte	0x04, 0x17
        /*004a*/ 	.short	(.L_53 - .L_52)
.L_52:
        /*004c*/ 	.word	0x00000000
        /*0050*/ 	.short	0x0003
        /*0052*/ 	.short	0x0018
        /*0054*/ 	.byte	0x00, 0xf0, 0x21, 0x00


	//----- nvinfo : EIATTR_KPARAM_INFO
	.align		4
.L_53:
        /*0058*/ 	.byte	0x04, 0x17
        /*005a*/ 	.short	(.L_55 - .L_54)
.L_54:
        /*005c*/ 	.word	0x00000000
        /*0060*/ 	.short	0x0002
        /*0062*/ 	.short	0x0010
        /*0064*/ 	.byte	0x00, 0xf5, 0x21, 0x00


	//----- nvinfo : EIATTR_KPARAM_INFO
	.align		4
.L_55:
        /*0068*/ 	.byte	0x04, 0x17
        /*006a*/ 	.short	(.L_57 - .L_56)
.L_56:
        /*006c*/ 	.word	0x00000000
        /*0070*/ 	.short	0x0001
        /*0072*/ 	.short	0x0008
        /*0074*/ 	.byte	0x00, 0xf5, 0x21, 0x00


	//----- nvinfo : EIATTR_KPARAM_INFO
	.align		4
.L_57:
        /*0078*/ 	.byte	0x04, 0x17
        /*007a*/ 	.short	(.L_59 - .L_58)
.L_58:
        /*007c*/ 	.word	0x00000000
        /*0080*/ 	.short	0x0000
        /*0082*/ 	.short	0x0000
        /*0084*/ 	.byte	0x00, 0xf0, 0x11, 0x00


	//----- nvinfo : EIATTR_SPARSE_MMA_MASK
	.align		4
.L_59:
        /*0088*/ 	.byte	0x03, 0x50
        /*008a*/ 	.short	0x0000


	//----- nvinfo : EIATTR_MAXREG_COUNT
	.align		4
        /*008c*/ 	.byte	0x03, 0x1b
        /*008e*/ 	.short	0x00ff


	//----- nvinfo : EIATTR_NUM_BARRIERS
	.align		4
        /*0090*/ 	.byte	0x02, 0x4c
        /*0092*/ 	.byte	0x01
	.zero		1


	//----- nvinfo : EIATTR_MERCURY_ISA_VERSION
	.align		4
        /*0094*/ 	.byte	0x03, 0x5f
        /*0096*/ 	.short	0x0101


	//----- nvinfo : EIATTR_VRC_CTA_INIT_COUNT
	.align		4
        /*0098*/ 	.byte	0x02, 0x4a
	.zero		1
	.zero		1


	//----- nvinfo : EIATTR_EXIT_INSTR_OFFSETS
	.align		4
        /*009c*/ 	.byte	0x04, 0x1c
        /*009e*/ 	.short	(.L_61 - .L_60)


	//   ....[0]....
.L_60:
        /*00a0*/ 	.word	0x00000180


	//   ....[1]....
        /*00a4*/ 	.word	0x00001200


	//----- nvinfo : EIATTR_CRS_STACK_SIZE
	.align		4
.L_61:
        /*00a8*/ 	.byte	0x04, 0x1e
        /*00aa*/ 	.short	(.L_63 - .L_62)
.L_62:
        /*00ac*/ 	.word	0x00000000


	//----- nvinfo : EIATTR_CBANK_PARAM_SIZE
	.align		4
.L_63:
        /*00b0*/ 	.byte	0x03, 0x19
        /*00b2*/ 	.short	0x0040


	//----- nvinfo : EIATTR_PARAM_CBANK
	.align		4
        /*00b4*/ 	.byte	0x04, 0x0a
        /*00b6*/ 	.short	(.L_65 - .L_64)
	.align		4
.L_64:
        /*00b8*/ 	.word	index@(.nv.constant0._Z37dtrsm_lower_right_1block_batch_kerneliPiS_dPPKdS_PPdS_)
        /*00bc*/ 	.short	0x0380
        /*00be*/ 	.short	0x0040


	//----- nvinfo : EIATTR_SW_WAR
	.align		4
.L_65:
        /*00c0*/ 	.byte	0x04, 0x36
        /*00c2*/ 	.short	(.L_67 - .L_66)
.L_66:
        /*00c4*/ 	.word	0x00000008
.L_67:


//--------------------- .nv.callgraph             --------------------------
	.section	.nv.callgraph,"",@"SHT_CUDA_CALLGRAPH"
	.align	4
	.sectionentsize	8
	.align		4
        /*0000*/ 	.word	0x00000000
	.align		4
        /*0004*/ 	.word	0xffffffff
	.align		4
        /*0008*/ 	.word	0x00000000
	.align		4
        /*000c*/ 	.word	0xfffffffe
	.align		4
        /*0010*/ 	.word	0x00000000
	.align		4
        /*0014*/ 	.word	0xfffffffd
	.align		4
        /*0018*/ 	.word	0x00000000
	.align		4
        /*001c*/ 	.word	0xfffffffc


//--------------------- .text._Z47dtrsm_lower_right_transpose_1block_batch_kerneliPiS_dPPKdS_PPdS_ --------------------------
	.section	.text._Z47dtrsm_lower_right_transpose_1block_batch_kerneliPiS_dPPKdS_PPdS_,"ax",@progbits
	.align	128
        .global         _Z47dtrsm_lower_right_transpose_1block_batch_kerneliPiS_dPPKdS_PPdS_
        .type           _Z47dtrsm_lower_right_transpose_1block_batch_kerneliPiS_dPPKdS_PPdS_,@function
        .size           _Z47dtrsm_lower_right_transpose_1block_batch_kerneliPiS_dPPKdS_PPdS_,(.L_x_32 - _Z47dtrsm_lower_right_transpose_1block_batch_kerneliPiS_dPPKdS_PPdS_)
        .other          _Z47dtrsm_lower_right_transpose_1block_batch_kerneliPiS_dPPKdS_PPdS_,@"STO_CUDA_ENTRY STV_DEFAULT"
_Z47dtrsm_lower_right_transpose_1block_batch_kerneliPiS_dPPKdS_PPdS_:
.text._Z47dtrsm_lower_right_transpose_1block_batch_kerneliPiS_dPPKdS_PPdS_:
[----:B------:R-:W-:Y:S01]  /*0000*/  LDC R1, c[0x0][0x37c] ;  /* 0x0000df00ff017b82 */ /* 0x000fe20000000800 */
[----:B------:R-:W0:Y:S07]  /*0010*/  S2R R3, SR_CTAID.X ;  /* 0x0000000000037919 */ /* 0x000e2e0000002500 */
[----:B------:R-:W0:Y:S01]  /*0020*/  LDC.64 R4, c[0x0][0x390] ;  /* 0x0000e400ff047b82 */ /* 0x000e220000000a00 */
[----:B------:R-:W1:Y:S07]  /*0030*/  LDCU.64 UR6, c[0x0][0x358] ;  /* 0x00006b00ff0677ac */ /* 0x000e6e0008000a00 */
[----:B------:R-:W2:Y:S08]  /*0040*/  LDC.64 R6, c[0x0][0x388] ;  /* 0x0000e200ff067b82 */ /* 0x000eb00000000a00 */
[----:B------:R-:W3:Y:S08]  /*0050*/  LDC.64 R10, c[0x0][0x3a0] ;  /* 0x0000e800ff0a7b82 */ /* 0x000ef00000000a00 */
[----:B------:R-:W4:Y:S01]  /*0060*/  LDC.64 R8, c[0x0][0x3b0] ;  /* 0x0000ec00ff087b82 */ /* 0x000f220000000a00 */
[----:B0-----:R-:W-:-:S07]  /*0070*/  IMAD.WIDE.U32 R4, R3, 0x4, R4 ;  /* 0x0000000403047825 */ /* 0x001fce00078e0004 */
[----:B------:R-:W0:Y:S01]  /*0080*/  LDC.64 R12, c[0x0][0x3a8] ;  /* 0x0000ea00ff0c7b82 */ /* 0x000e220000000a00 */
[C---:B--2---:R-:W-:Y:S01]  /*0090*/  IMAD.WIDE.U32 R6, R3.reuse, 0x4, R6 ;  /* 0x0000000403067825 */ /* 0x044fe200078e0006 */
[----:B-1----:R-:W2:Y:S04]  /*00a0*/  LDG.E R0, desc[UR6][R4.64] ;  /* 0x0000000604007981 */ /* 0x002ea8000c1e1900 */
[----:B------:R-:W2:Y:S02]  /*00b0*/  LDG.E R2, desc[UR6][R6.64] ;  /* 0x0000000606027981 */ /* 0x000ea4000c1e1900 */
[----:B------:R-:W1:Y:S01]  /*00c0*/  LDC.64 R14, c[0x0][0x3b8] ;  /* 0x0000ee00ff0e7b82 */ /* 0x000e620000000a00 */
[----:B---3--:R-:W-:-:S04]  /*00d0*/  IMAD.WIDE.U32 R10, R3, 0x8, R10 ;  /* 0x00000008030a7825 */ /* 0x008fc800078e000a */
[C---:B----4-:R-:W-:Y:S02]  /*00e0*/  IMAD.WIDE.U32 R8, R3.reuse, 0x8, R8 ;  /* 0x0000000803087825 */ /* 0x050fe400078e0008 */
[----:B------:R-:W5:Y:S04]  /*00f0*/  LDG.E.64 R10, desc[UR6][R10.64] ;  /* 0x000000060a0a7981 */ /* 0x000f68000c1e1b00 */
[----:B------:R-:W5:Y:S01]  /*0100*/  LDG.E.64 R8, desc[UR6][R8.64] ;  /* 0x0000000608087981 */ /* 0x000f62000c1e1b00 */
[----:B0-----:R-:W-:-:S04]  /*0110*/  IMAD.WIDE.U32 R12, R3, 0x4, R12 ;  /* 0x00000004030c7825 */ /* 0x001fc800078e000c */
[----:B-1----:R-:W-:Y:S02]  /*0120*/  IMAD.WIDE.U32 R14, R3, 0x4, R14 ;  /* 0x00000004030e7825 */ /* 0x002fe400078e000e */
[----:B------:R0:W5:Y:S04]  /*0130*/  LDG.E R3, desc[UR6][R12.64] ;  /* 0x000000060c037981 */ /* 0x000168000c1e1900 */
[----:B------:R0:W5:Y:S01]  /*0140*/  LDG.E R4, desc[UR6][R14.64] ;  /* 0x000000060e047981 */ /* 0x000162000c1e1900 */
[----:B------:R-:W-:Y:S01]  /*0150*/  BAR.SYNC.DEFER_BLOCKING 0x0 ;  /* 0x0000000000007b1d */ /* 0x000fe20000010000 */
[----:B--2---:R-:W-:-:S04]  /*0160*/  ISETP.NE.AND P0, PT, R0, RZ, PT ;  /* 0x000000ff0000720c */ /* 0x004fc80003f05270 */
[----:B------:R-:W-:-:S13]  /*0170*/  ISETP.LT.OR P0, PT, R2, 0x1, !P0 ;  /* 0x000000010200780c */ /* 0x000fda0004701670 */
[----:B0-----:R-:W-:Y:S05]  /*0180*/  @P0 EXIT ;  /* 0x000000000000094d */ /* 0x001fea0003800000 */
[----:B------:R-:W0:Y:S01]  /*0190*/  S2R R5, SR_TID.X ;  /* 0x0000000000057919 */ /* 0x000e220000002100 */
[----:B------:R-:W-:-:S05]  /*01a0*/  UMOV UR4, URZ ;  /* 0x000000ff00047c82 */ /* 0x000fca0008000000 */
.L_x_10:
[----:B0-----:R-:W-:Y:S01]  /*01b0*/  IADD3 R7, PT, PT, R5, UR4, RZ ;  /* 0x0000000405077c10 */ /* 0x001fe2000fffe0ff */
[----:B------:R-:W-:Y:S01]  /*01c0*/  UIADD3 UR4, UPT, UPT, UR4, 0x40, URZ ;  /* 0x0000004004047890 */ /* 0x000fe2000fffe0ff */
[----:B------:R-:W-:Y:S01]  /*01d0*/  ISETP.GE.AND P0, PT, R0, 0x1, PT ;  /* 0x000000010000780c */ /* 0x000fe20003f06270 */
[----:B------:R-:W-:Y:S03]  /*01e0*/  BSSY.RECONVERGENT B0, `(.L_x_0) ;  /* 0x0000117000007945 */ /* 0x000fe60003800200 */
[----:B------:R-:W-:Y:S02]  /*01f0*/  ISETP.GE.OR P0, PT, R7, R2, !P0 ;  /* 0x000000020700720c */ /* 0x000fe40004706670 */
[----:B------:R-:W-:-:S11]  /*0200*/  ISETP.LE.AND P1, PT, R2, UR4, PT ;  /* 0x0000000402007c0c */ /* 0x000fd6000bf23270 */
[----:B-1234-:R-:W-:Y:S05]  /*0210*/  @P0 BRA `(.L_x_1) ;  /* 0x00000010004c0947 */ /* 0x01efea0003800000 */
[----:B------:R-:W-:-:S07]  /*0220*/  HFMA2 R25, -RZ, RZ, 0, 0 ;  /* 0x00000000ff197431 */ /* 0x000fce00000001ff */
.L_x_9:
[----:B-----5:R-:W-:-:S04]  /*0230*/  IMAD R6, R3, R25, RZ ;  /* 0x0000001903067224 */ /* 0x020fc800078e02ff */
[----:B------:R-:W-:-:S04]  /*0240*/  IMAD.IADD R15, R6, 0x1, R25 ;  /* 0x00000001060f7824 */ /* 0x000fc800078e0219 */
[----:B------:R-:W-:-:S05]  /*0250*/  IMAD.WIDE R14, R15, 0x8, R10 ;  /* 0x000000080f0e7825 */ /* 0x000fca00078e020a */
[----:B0-2---:R-:W2:Y:S01]  /*0260*/  LDG.E.64 R12, desc[UR6][R14.64] ;  /* 0x000000060e0c7981 */ /* 0x005ea2000c1e1b00 */
[----:B------:R-:W-:Y:S01]  /*0270*/  MOV R27, R25 ;  /* 0x00000019001b7202 */ /* 0x000fe20000000f00 */
[----:B-12-4-:R-:W0:Y:S01]  /*0280*/  MUFU.RCP64H R21, R13 ;  /* 0x0000000d00157308 */ /* 0x016e220000001800 */
[----:B------:R-:W-:-:S04]  /*0290*/  IADD3 R20, PT, PT, R13, 0x300402, RZ ;  /* 0x003004020d147810 */ /* 0x000fc80007ffe0ff */
[----:B------:R-:W-:Y:S02]  /*02a0*/  FSETP.GEU.AND P0, PT, |R20|, 5.8789094863358348022e-39, PT ;  /* 0x004004021400780b */ /* 0x000fe40003f0e200 */
[----:B0--3--:R-:W-:-:S08]  /*02b0*/  DFMA R16, -R12, R20, 1 ;  /* 0x3ff000000c10742b */ /* 0x009fd00000000114 */
[----:B------:R-:W-:-:S08]  /*02c0*/  DFMA R16, R16, R16, R16 ;  /* 0x000000101010722b */ /* 0x000fd00000000010 */
[----:B------:R-:W-:-:S08]  /*02d0*/  DFMA R16, R20, R16, R20 ;  /* 0x000000101410722b */ /* 0x000fd00000000014 */
[----:B------:R-:W-:-:S08]  /*02e0*/  DFMA R18, -R12, R16, 1 ;  /* 0x3ff000000c12742b */ /* 0x000fd00000000110 */
[----:B------:R-:W-:Y:S01]  /*02f0*/  DFMA R16, R16, R18, R16 ;  /* 0x000000121010722b */ /* 0x000fe20000000010 */
[----:B------:R-:W-:Y:S10]  /*0300*/  @P0 BRA `(.L_x_2) ;  /* 0x0000000000100947 */ /* 0x000ff40003800000 */
[----:B------:R-:W-:Y:S02]  /*0310*/  LOP3.LUT R23, R13, 0x7fffffff, RZ, 0xc0, !PT ;  /* 0x7fffffff0d177812 */ /* 0x000fe400078ec0ff */
[----:B------:R-:W-:-:S03]  /*0320*/  MOV R22, 0x350 ;  /* 0x0000035000167802 */ /* 0x000fc60000000f00 */
[----:B------:R-:W-:-:S07]  /*0330*/  VIADD R23, R23, 0xfff00000 ;  /* 0xfff0000017177836 */ /* 0x000fce0000000000 */
[----:B------:R-:W-:Y:S05]  /*0340*/  CALL.REL.NOINC `($__internal_0_$__cuda_sm20_dblrcp_rn_slowpath_v3) ;  /* 0x0000001000107944 */ /* 0x000fea0003c00000 */
.L_x_2:
[----:B------:R-:W-:Y:S01]  /*0350*/  IMAD R13, R4, R25, R7 ;  /* 0x00000019040d7224 */ /* 0x000fe200078e0207 */
[----:B------:R-:W0:Y:S03]  /*0360*/  LDCU.64 UR8, c[0x0][0x398] ;  /* 0x00007300ff0877ac */ /* 0x000e260008000a00 */
[----:B------:R-:W-:-:S05]  /*0370*/  IMAD.WIDE R12, R13, 0x8, R8 ;  /* 0x000000080d0c7825 */ /* 0x000fca00078e0208 */
[----:B------:R-:W2:Y:S01]  /*0380*/  LDG.E.64 R18, desc[UR6][R12.64] ;  /* 0x000000060c127981 */ /* 0x000ea2000c1e1b00 */
[----:B------:R-:W-:-:S04]  /*0390*/  IADD3 R25, PT, PT, R25, 0x1, RZ ;  /* 0x0000000119197810 */ /* 0x000fc80007ffe0ff */
[----:B------:R-:W-:Y:S01]  /*03a0*/  ISETP.GE.AND P0, PT, R25, R0, PT ;  /* 0x000000001900720c */ /* 0x000fe20003f06270 */
[----:B0-----:R-:W-:-:S08]  /*03b0*/  DMUL R16, R16, UR8 ;  /* 0x0000000810107c28 */ /* 0x001fd00008000000 */
[----:B--2---:R-:W-:-:S07]  /*03c0*/  DMUL R18, R16, R18 ;  /* 0x0000001210127228 */ /* 0x004fce0000000000 */
[----:B------:R0:W-:Y:S01]  /*03d0*/  STG.E.64 desc[UR6][R12.64], R18 ;  /* 0x000000120c007986 */ /* 0x0001e2000c101b06 */
[----:B------:R-:W-:Y:S05]  /*03e0*/  @P0 BRA `(.L_x_3) ;  /* 0x0000000c00d00947 */ /* 0x000fea0003800000 */
[----:B------:R-:W-:Y:S01]  /*03f0*/  LOP3.LUT R17, RZ, R27, RZ, 0x33, !PT ;  /* 0x0000001bff117212 */ /* 0x000fe200078e33ff */
[----:B------:R-:W-:-:S03]  /*0400*/  IMAD.MOV.U32 R23, RZ, RZ, R25 ;  /* 0x000000ffff177224 */ /* 0x000fc600078e0019 */
[----:B------:R-:W-:-:S04]  /*0410*/  IADD3 R17, PT, PT, R0, R17, RZ ;  /* 0x0000001100117210 */ /* 0x000fc80007ffe0ff */
[----:B------:R-:W-:-:S13]  /*0420*/  LOP3.LUT P0, R24, R17, 0x3, RZ, 0xc0, !PT ;  /* 0x0000000311187812 */ /* 0x000fda000780c0ff */
[----:B------:R-:W-:Y:S05]  /*0430*/  @!P0 BRA `(.L_x_4) ;  /* 0x0000000000608947 */ /* 0x000fea0003800000 */
[----:B------:R-:W-:Y:S01]  /*0440*/  IMAD.WIDE R16, R4, 0x8, R12 ;  /* 0x0000000804107825 */ /* 0x000fe200078e020c */
[----:B------:R-:W2:Y:S04]  /*0450*/  LDG.E.64 R22, desc[UR6][R14.64+0x8] ;  /* 0x000008060e167981 */ /* 0x000ea8000c1e1b00 */
[----:B------:R-:W2:Y:S01]  /*0460*/  LDG.E.64 R20, desc[UR6][R16.64] ;  /* 0x0000000610147981 */ /* 0x000ea2000c1e1b00 */
[----:B------:R-:W-:Y:S01]  /*0470*/  ISETP.NE.AND P0, PT, R24, 0x1, PT ;  /* 0x000000011800780c */ /* 0x000fe20003f05270 */
[----:B--2---:R-:W-:Y:S01]  /*0480*/  DFMA R20, R18, -R22, R20 ;  /* 0x800000161214722b */ /* 0x004fe20000000014 */
[----:B------:R-:W-:-:S06]  /*0490*/  IADD3 R23, PT, PT, R27, 0x2, RZ ;  /* 0x000000021b177810 */ /* 0x000fcc0007ffe0ff */
[----:B------:R1:W-:Y:S05]  /*04a0*/  STG.E.64 desc[UR6][R16.64], R20 ;  /* 0x0000001410007986 */ /* 0x0003ea000c101b06 */
[----:B------:R-:W-:Y:S05]  /*04b0*/  @!P0 BRA `(.L_x_4) ;  /* 0x0000000000408947 */ /* 0x000fea0003800000 */
[----:B-1----:R-:W-:Y:S01]  /*04c0*/  IMAD.WIDE R16, R4, 0x8, R16 ;  /* 0x0000000804107825 */ /* 0x002fe200078e0210 */
[----:B------:R-:W2:Y:S04]  /*04d0*/  LDG.E.64 R22, desc[UR6][R14.64+0x10] ;  /* 0x000010060e167981 */ /* 0x000ea8000c1e1b00 */
[----:B0-----:R-:W2:Y:S04]  /*04e0*/  LDG.E.64 R18, desc[UR6][R12.64] ;  /* 0x000000060c127981 */ /* 0x001ea8000c1e1b00 */
[----:B------:R-:W2:Y:S01]  /*04f0*/  LDG.E.64 R20, desc[UR6][R16.64] ;  /* 0x0000000610147981 */ /* 0x000ea2000c1e1b00 */
[----:B------:R-:W-:Y:S01]  /*0500*/  ISETP.NE.AND P0, PT, R24, 0x2, PT ;  /* 0x000000021800780c */ /* 0x000fe20003f05270 */
[----:B--2---:R-:W-:Y:S01]  /*0510*/  DFMA R18, -R22, R18, R20 ;  /* 0x000000121612722b */ /* 0x004fe20000000114 */
[----:B------:R-:W-:-:S06]  /*0520*/  IADD3 R23, PT, PT, R27, 0x3, RZ ;  /* 0x000000031b177810 */ /* 0x000fcc0007ffe0ff */
[----:B------:R2:W-:Y:S05]  /*0530*/  STG.E.64 desc[UR6][R16.64], R18 ;  /* 0x0000001210007986 */ /* 0x0005ea000c101b06 */
[----:B------:R-:W-:Y:S05]  /*0540*/  @!P0 BRA `(.L_x_4) ;  /* 0x00000000001c8947 */ /* 0x000fea0003800000 */
[----:B--2---:R-:W-:Y:S01]  /*0550*/  IMAD.WIDE R16, R4, 0x8, R16 ;  /* 0x0000000804107825 */ /* 0x004fe200078e0210 */
[----:B------:R-:W2:Y:S04]  /*0560*/  LDG.E.64 R14, desc[UR6][R14.64+0x18] ;  /* 0x000018060e0e7981 */ /* 0x000ea8000c1e1b00 */
[----:B------:R-:W2:Y:S04]  /*0570*/  LDG.E.64 R20, desc[UR6][R12.64] ;  /* 0x000000060c147981 */ /* 0x000ea8000c1e1b00 */
[----:B------:R-:W2:Y:S01]  /*0580*/  LDG.E.64 R18, desc[UR6][R16.64] ;  /* 0x0000000610127981 */ /* 0x000ea2000c1e1b00 */
[----:B------:R-:W-:Y:S01]  /*0590*/  VIADD R23, R27, 0x4 ;  /* 0x000000041b177836 */ /* 0x000fe20000000000 */
[----:B--2---:R-:W-:-:S07]  /*05a0*/  DFMA R18, -R14, R20, R18 ;  /* 0x000000140e12722b */ /* 0x004fce0000000112 */
[----:B------:R3:W-:Y:S04]  /*05b0*/  STG.E.64 desc[UR6][R16.64], R18 ;  /* 0x0000001210007986 */ /* 0x0007e8000c101b06 */
.L_x_4:
[----:B------:R-:W-:-:S04]  /*05c0*/  IADD3 R14, PT, PT, R0, -0x2, -R27 ;  /* 0xfffffffe000e7810 */ /* 0x000fc80007ffe81b */
[----:B------:R-:W-:-:S13]  /*05d0*/  ISETP.GE.U32.AND P0, PT, R14, 0x3, PT ;  /* 0x000000030e00780c */ /* 0x000fda0003f06070 */
[----:B------:R-:W-:Y:S05]  /*05e0*/  @!P0 BRA `(.L_x_3) ;  /* 0x0000000c00508947 */ /* 0x000fea0003800000 */
[-C--:B------:R-:W-:Y:S01]  /*05f0*/  IADD3 R24, PT, PT, -R0, R23.reuse, RZ ;  /* 0x0000001700187210 */ /* 0x080fe20007ffe1ff */
[-C--:B------:R-:W-:Y:S01]  /*0600*/  IMAD R27, R4, R23.reuse, R7 ;  /* 0x00000017041b7224 */ /* 0x080fe200078e0207 */
[----:B------:R-:W-:Y:S02]  /*0610*/  IADD3 R6, PT, PT, R6, R23, RZ ;  /* 0x0000001706067210 */ /* 0x000fe40007ffe0ff */
[----:B------:R-:W-:-:S13]  /*0620*/  ISETP.GE.AND P0, PT, R24, RZ, PT ;  /* 0x000000ff1800720c */ /* 0x000fda0003f06270 */
[----:B------:R-:W-:Y:S05]  /*0630*/  @P0 BRA `(.L_x_5) ;  /* 0x0000000800c40947 */ /* 0x000fea0003800000 */
[----:B------:R-:W-:Y:S01]  /*0640*/  IMAD.MOV R14, RZ, RZ, -R24 ;  /* 0x000000ffff0e7224 */ /* 0x000fe200078e0a18 */
[----:B------:R-:W-:-:S04]  /*0650*/  PLOP3.LUT P0, PT, PT, PT, PT, 0x80, 0x8 ;  /* 0x000000000008781c */ /* 0x000fc80003f0f070 */
[----:B------:R-:W-:-:S13]  /*0660*/  ISETP.GT.AND P2, PT, R14, 0xc, PT ;  /* 0x0000000c0e00780c */ /* 0x000fda0003f44270 */
[----:B------:R-:W-:Y:S05]  /*0670*/  @!P2 BRA `(.L_x_6) ;  /* 0x0000000400c0a947 */ /* 0x000fea0003800000 */
[----:B------:R-:W-:-:S13]  /*0680*/  PLOP3.LUT P0, PT, PT, PT, PT, 0x8, 0x80 ;  /* 0x000000000080781c */ /* 0x000fda0003f0e170 */
.L_x_7:
[----:B0-23--:R-:W-:Y:S01]  /*0690*/  IMAD.WIDE R18, R6, 0x8, R10 ;  /* 0x0000000806127825 */ /* 0x00dfe200078e020a */
[----:B-1--4-:R-:W2:Y:S03]  /*06a0*/  LDG.E.64 R16, desc[UR6][R12.64] ;  /* 0x000000060c107981 */ /* 0x012ea6000c1e1b00 */
[----:B------:R-:W-:Y:S01]  /*06b0*/  IMAD.WIDE R22, R27, 0x8, R8 ;  /* 0x000000081b167825 */ /* 0x000fe200078e0208 */
[----:B------:R-:W2:Y:S04]  /*06c0*/  LDG.E.64 R20, desc[UR6][R18.64] ;  /* 0x0000000612147981 */ /* 0x000ea8000c1e1b00 */
[----:B------:R-:W2:Y:S01]  /*06d0*/  LDG.E.64 R14, desc[UR6][R22.64] ;  /* 0x00000006160e7981 */ /* 0x000ea2000c1e1b00 */
[----:B------:R-:W-:Y:S01]  /*06e0*/  IMAD.WIDE R28, R4, 0x8, R22 ;  /* 0x00000008041c7825 */ /* 0x000fe200078e0216 */
[----:B--2---:R-:W-:-:S07]  /*06f0*/  DFMA R20, -R20, R16, R14 ;  /* 0x000000101414722b */ /* 0x004fce000000010e */
[----:B------:R0:W-:Y:S04]  /*0700*/  STG.E.64 desc[UR6][R22.64], R20 ;  /* 0x0000001416007986 */ /* 0x0001e8000c101b06 */
[----:B------:R-:W2:Y:S04]  /*0710*/  LDG.E.64 R16, desc[UR6][R12.64] ;  /* 0x000000060c107981 */ /* 0x000ea8000c1e1b00 */
[----:B------:R-:W2:Y:S04]  /*0720*/  LDG.E.64 R14, desc[UR6][R28.64] ;  /* 0x000000061c0e7981 */ /* 0x000ea8000c1e1b00 */
[----:B0-----:R-:W2:Y:S02]  /*0730*/  LDG.E.64 R20, desc[UR6][R18.64+0x8] ;  /* 0x0000080612147981 */ /* 0x001ea4000c1e1b00 */
[----:B--2---:R-:W-:Y:S01]  /*0740*/  DFMA R16, -R20, R16, R14 ;  /* 0x000000101410722b */ /* 0x004fe2000000010e */
[----:B------:R-:W-:-:S06]  /*0750*/  IMAD.WIDE R20, R4, 0x8, R28 ;  /* 0x0000000804147825 */ /* 0x000fcc00078e021c */
        /* <DEDUP_REMOVED lines=9> */
[----:B0-----:R-:W2:Y:S01]  /*07f0*/  LDG.E.64 R14, desc[UR6][R16.64] ;  /* 0x00000006100e7981 */ /* 0x001ea2000c1e1b00 */
[----:B------:R-:W-:-:S02]  /*0800*/  IADD3 R26, PT, PT, R6, 0x4, RZ ;  /* 0x00000004061a7810 */ /* 0x000fc40007ffe0ff */
[----:B------:R-:W-:Y:S01]  /*0810*/  LEA R29, R4, R27, 0x2 ;  /* 0x0000001b041d7211 */ /* 0x000fe200078e10ff */
[----:B--2---:R-:W-:Y:S02]  /*0820*/  DFMA R14, -R18, R22, R14 ;  /* 0x00000016120e722b */ /* 0x004fe4000000010e */
[----:B------:R-:W-:-:S04]  /*0830*/  IMAD.WIDE R18, R26, 0x8, R10 ;  /* 0x000000081a127825 */ /* 0x000fc800078e020a */
[----:B------:R-:W-:Y:S01]  /*0840*/  IMAD.WIDE R22, R29, 0x8, R8 ;  /* 0x000000081d167825 */ /* 0x000fe200078e0208 */
[----:B------:R0:W-:Y:S04]  /*0850*/  STG.E.64 desc[UR6][R16.64], R14 ;  /* 0x0000000e10007986 */ /* 0x0001e8000c101b06 */
[----:B------:R-:W2:Y:S04]  /*0860*/  LDG.E.64 R20, desc[UR6][R18.64] ;  /* 0x0000000612147981 */ /* 0x000ea8000c1e1b00 */
[----:B0-----:R-:W2:Y:S04]  /*0870*/  LDG.E.64 R16, desc[UR6][R12.64] ;  /* 0x000000060c107981 */ /* 0x001ea8000c1e1b00 */
        /* <DEDUP_REMOVED lines=19> */
[----:B------:R-:W-:Y:S01]  /*09b0*/  LEA R29, R4, R29, 0x2 ;  /* 0x0000001d041d7211 */ /* 0x000fe200078e10ff */
[----:B------:R-:W-:Y:S01]  /*09c0*/  VIADD R28, R6, 0x8 ;  /* 0x00000008061c7836 */ /* 0x000fe20000000000 */
[----:B--2---:R-:W-:-:S03]  /*09d0*/  DFMA R26, -R18, R22, R20 ;  /* 0x00000016121a722b */ /* 0x004fc60000000114 */
[----:B------:R-:W-:-:S04]  /*09e0*/  IMAD.WIDE R18, R28, 0x8, R10 ;  /* 0x000000081c127825 */ /* 0x000fc800078e020a */
[----:B------:R-:W-:Y:S01]  /*09f0*/  IMAD.WIDE R22, R29, 0x8, R8 ;  /* 0x000000081d167825 */ /* 0x000fe200078e0208 */
[----:B------:R0:W-:Y:S04]  /*0a00*/  STG.E.64 desc[UR6][R14.64], R26 ;  /* 0x0000001a0e007986 */ /* 0x0001e8000c101b06 */
[----:B------:R-:W2:Y:S04]  /*0a10*/  LDG.E.64 R20, desc[UR6][R18.64] ;  /* 0x0000000612147981 */ /* 0x000ea8000c1e1b00 */
[----:B------:R-:W2:Y:S04]  /*0a20*/  LDG.E.64 R16, desc[UR6][R12.64] ;  /* 0x000000060c107981 */ /* 0x000ea8000c1e1b00 */
[----:B0-----:R-:W2:Y:S01]  /*0a30*/  LDG.E.64 R14, desc[UR6][R22.64] ;  /* 0x00000006160e7981 */ /* 0x001ea2000c1e1b00 */
        /* <DEDUP_REMOVED lines=45> */
[----:B------:R-:W-:-:S05]  /*0d10*/  VIADD R24, R24, 0x10 ;  /* 0x0000001018187836 */ /* 0x000fca0000000000 */
[----:B------:R-:W-:Y:S02]  /*0d20*/  ISETP.GE.AND P2, PT, R24, -0xc, PT ;  /* 0xfffffff41800780c */ /* 0x000fe40003f46270 */
[----:B------:R-:W-:Y:S02]  /*0d30*/  IADD3 R6, PT, PT, R6, 0x10, RZ ;  /* 0x0000001006067810 */ /* 0x000fe40007ffe0ff */
[----:B------:R-:W-:Y:S01]  /*0d40*/  LEA R27, R4, R29, 0x2 ;  /* 0x0000001d041b7211 */ /* 0x000fe200078e10ff */
[----:B--2---:R-:W-:-:S07]  /*0d50*/  DFMA R20, -R22, R20, R18 ;  /* 0x000000141614722b */ /* 0x004fce0000000112 */
[----:B------:R4:W-:Y:S01]  /*0d60*/  STG.E.64 desc[UR6][R16.64], R20 ;  /* 0x0000001410007986 */ /* 0x0009e2000c101b06 */
[----:B------:R-:W-:Y:S05]  /*0d70*/  @!P2 BRA `(.L_x_7) ;  /* 0xfffffff80044a947 */ /* 0x000fea000383ffff */
.L_x_6:
[----:B------:R-:W-:-:S04]  /*0d80*/  IADD3 R14, PT, PT, -R24, RZ, RZ ;  /* 0x000000ff180e7210 */ /* 0x000fc80007ffe1ff */
[----:B------:R-:W-:-:S13]  /*0d90*/  ISETP.GT.AND P2, PT, R14, 0x4, PT ;  /* 0x000000040e00780c */ /* 0x000fda0003f44270 */
[----:B------:R-:W-:Y:S05]  /*0da0*/  @!P2 BRA `(.L_x_8) ;  /* 0x0000000000e0a947 */ /* 0x000fea0003800000 */
[----:B------:R-:W-:Y:S01]  /*0db0*/  IMAD.WIDE R14, R6, 0x8, R10 ;  /* 0x00000008060e7825 */ /* 0x000fe200078e020a */
[----:B0-23--:R-:W2:Y:S03]  /*0dc0*/  LDG.E.64 R18, desc[UR6][R12.64] ;  /* 0x000000060c127981 */ /* 0x00dea6000c1e1b00 */
[----:B------:R-:W-:Y:S01]  /*0dd0*/  IMAD.WIDE R22, R27, 0x8, R8 ;  /* 0x000000081b167825 */ /* 0x000fe200078e0208 */
[----:B-1--4-:R-:W2:Y:S04]  /*0de0*/  LDG.E.64 R20, desc[UR6][R14.64] ;  /* 0x000000060e147981 */ /* 0x012ea8000c1e1b00 */
        /* <DEDUP_REMOVED lines=46> */
[----:B------:R-:W-:Y:S01]  /*10d0*/  PLOP3.LUT P0, PT, PT, PT, PT, 0x8, 0x80 ;  /* 0x000000000080781c */ /* 0x000fe20003f0e170 */
[----:B------:R-:W-:Y:S01]  /*10e0*/  VIADD R6, R6, 0x8 ;  /* 0x0000000806067836 */ /* 0x000fe20000000000 */
[----:B------:R-:W-:-:S02]  /*10f0*/  IADD3 R24, PT, PT, R24, 0x8, RZ ;  /* 0x0000000818187810 */ /* 0x000fc40007ffe0ff */
[----:B------:R-:W-:Y:S01]  /*1100*/  LEA R27, R4, R27, 0x2 ;  /* 0x0000001b041b7211 */ /* 0x000fe200078e10ff */
[----:B--2---:R-:W-:-:S07]  /*1110*/  DFMA R22, -R14, R22, R20 ;  /* 0x000000160e16722b */ /* 0x004fce0000000114 */
[----:B------:R0:W-:Y:S04]  /*1120*/  STG.E.64 desc[UR6][R18.64], R22 ;  /* 0x0000001612007986 */ /* 0x0001e8000c101b06 */
.L_x_8:
[----:B------:R-:W-:-:S13]  /*1130*/  ISETP.NE.OR P0, PT, R24, RZ, P0 ;  /* 0x000000ff1800720c */ /* 0x000fda0000705670 */
[----:B------:R-:W-:Y:S05]  /*1140*/  @!P0 BRA `(.L_x_3) ;  /* 0x0000000000788947 */ /* 0x000fea0003800000 */
.L_x_5:
[----:B-1234-:R-:W-:Y:S01]  /*1150*/  IMAD.WIDE R16, R6, 0x8, R10 ;  /* 0x0000000806107825 */ /* 0x01efe200078e020a */
[----:B0-----:R-:W2:Y:S03]  /*1160*/  LDG.E.64 R18, desc[UR6][R12.64] ;  /* 0x000000060c127981 */ /* 0x001ea6000c1e1b00 */
        /* <DEDUP_REMOVED lines=21> */
[----:B------:R-:W-:-:S04]  /*12c0*/  IADD3 R24, PT, PT, R24, 0x4, RZ ;  /* 0x0000000418187810 */ /* 0x000fc80007ffe0ff */
[----:B------:R-:W-:Y:S02]  /*12d0*/  ISETP.NE.AND P0, PT, R24, RZ, PT ;  /* 0x000000ff1800720c */ /* 0x000fe40003f05270 */
[----:B------:R-:W-:Y:S02]  /*12e0*/  LEA R27, R4, R27, 0x2 ;  /* 0x0000001b041b7211 */ /* 0x000fe400078e10ff */
[----:B------:R-:W-:Y:S01]  /*12f0*/  IADD3 R6, PT, PT, R6, 0x4, RZ ;  /* 0x0000000406067810 */ /* 0x000fe20007ffe0ff */
[----:B--2---:R-:W-:-:S07]  /*1300*/  DFMA R22, -R16, R22, R20 ;  /* 0x000000161016722b */ /* 0x004fce0000000114 */
[----:B------:R0:W-:Y:S01]  /*1310*/  STG.E.64 desc[UR6][R18.64], R22 ;  /* 0x0000001612007986 */ /* 0x0001e2000c101b06 */
[----:B------:R-:W-:Y:S05]  /*1320*/  @P0 BRA `(.L_x_5) ;  /* 0xfffffffc00880947 */ /* 0x000fea000383ffff */
.L_x_3:
[----:B------:R-:W-:-:S13]  /*1330*/  ISETP.NE.AND P0, PT, R25, R0, PT ;  /* 0x000000001900720c */ /* 0x000fda0003f05270 */
[----:B------:R-:W-:Y:S05]  /*1340*/  @P0 BRA `(.L_x_9) ;  /* 0xffffffec00b80947 */ /* 0x000fea000383ffff */
.L_x_1:
[----:B------:R-:W-:Y:S05]  /*1350*/  BSYNC.RECONVERGENT B0 ;  /* 0x0000000000007941 */ /* 0x000fea0003800200 */
.L_x_0:
[----:B------:R-:W-:Y:S06]  /*1360*/  BAR.SYNC.DEFER_BLOCKING 0x0 ;  /* 0x0000000000007b1d */ /* 0x000fec0000010000 */
[----:B------:R-:W-:Y:S05]  /*1370*/  @!P1 BRA `(.L_x_10) ;  /* 0xffffffec008c9947 */ /* 0x000fea000383ffff */
[----:B------:R-:W-:Y:S05]  /*1380*/  EXIT ;  /* 0x000000000000794d */ /* 0x000fea0003800000 */
        .weak           $__internal_0_$__cuda_sm20_dblrcp_rn_slowpath_v3
        .type           $__internal_0_$__cuda_sm20_dblrcp_rn_slowpath_v3,@function
        .size           $__internal_0_$__cuda_sm20_dblrcp_rn_slowpath_v3,(.L_x_32 - $__internal_0_$__cuda_sm20_dblrcp_rn_slowpath_v3)
$__internal_0_$__cuda_sm20_dblrcp_rn_slowpath_v3:
[----:B------:R-:W-:Y:S01]  /*1390*/  DSETP.GTU.AND P0, PT, |R12|, +INF , PT ;  /* 0x7ff000000c00742a */ /* 0x000fe20003f0c200 */
[----:B------:R-:W-:-:S13]  /*13a0*/  BSSY.RECONVERGENT B1, `(.L_x_11) ;  /* 0x0000024000017945 */ /* 0x000fda0003800200 */
[----:B------:R-:W-:Y:S05]  /*13b0*/  @P0 BRA `(.L_x_12) ;  /* 0x0000000000800947 */ /* 0x000fea0003800000 */
[----:B------:R-:W-:-:S05]  /*13c0*/  LOP3.LUT R18, R13, 0x7fffffff, RZ, 0xc0, !PT ;  /* 0x7fffffff0d127812 */ /* 0x000fca00078ec0ff */
[----:B------:R-:W-:-:S05]  /*13d0*/  VIADD R16, R18, 0xffffffff ;  /* 0xffffffff12107836 */ /* 0x000fca0000000000 */
[----:B------:R-:W-:-:S13]  /*13e0*/  ISETP.GE.U32.AND P0, PT, R16, 0x7fefffff, PT ;  /* 0x7fefffff1000780c */ /* 0x000fda0003f06070 */
[----:B------:R-:W-:Y:S02]  /*13f0*/  @P0 LOP3.LUT R17, R13, 0x7ff00000, RZ, 0x3c, !PT ;  /* 0x7ff000000d110812 */ /* 0x000fe400078e3cff */
[----:B------:R-:W-:Y:S01]  /*1400*/  @P0 MOV R16, RZ ;  /* 0x000000ff00100202 */ /* 0x000fe20000000f00 */
[----:B------:R-:W-:Y:S06]  /*1410*/  @P0 BRA `(.L_x_13) ;  /* 0x0000000000700947 */ /* 0x000fec0003800000 */
[----:B------:R-:W-:-:S13]  /*1420*/  ISETP.GE.U32.AND P0, PT, R18, 0x1000001, PT ;  /* 0x010000011200780c */ /* 0x000fda0003f06070 */
[----:B------:R-:W-:Y:S05]  /*1430*/  @!P0 BRA `(.L_x_14) ;  /* 0x0000000000388947 */ /* 0x000fea0003800000 */
[----:B------:R-:W-:Y:S01]  /*1440*/  IADD3 R21, PT, PT, R13, -0x3fe00000, RZ ;  /* 0xc02000000d157810 */ /* 0x000fe20007ffe0ff */
[----:B------:R-:W-:Y:S01]  /*1450*/  IMAD.MOV.U32 R18, RZ, RZ, R23 ;  /* 0x000000ffff127224 */ /* 0x000fe200078e0017 */
[----:B------:R-:W-:Y:S02]  /*1460*/  MOV R20, R12 ;  /* 0x0000000c00147202 */ /* 0x000fe40000000f00 */
[----:B------:R-:W0:Y:S04]  /*1470*/  MUFU.RCP64H R19, R21 ;  /* 0x0000001500137308 */ /* 0x000e280000001800 */
[----:B0-----:R-:W-:-:S08]  /*1480*/  DFMA R16, -R20, R18, 1 ;  /* 0x3ff000001410742b */ /* 0x001fd00000000112 */
[----:B------:R-:W-:-:S08]  /*1490*/  DFMA R16, R16, R16, R16 ;  /* 0x000000101010722b */ /* 0x000fd00000000010 */
[----:B------:R-:W-:-:S08]  /*14a0*/  DFMA R16, R18, R16, R18 ;  /* 0x000000101210722b */ /* 0x000fd00000000012 */
[----:B------:R-:W-:-:S08]  /*14b0*/  DFMA R18, -R20, R16, 1 ;  /* 0x3ff000001412742b */ /* 0x000fd00000000110 */
[----:B------:R-:W-:-:S08]  /*14c0*/  DFMA R16, R16, R18, R16 ;  /* 0x000000121010722b */ /* 0x000fd00000000010 */
[----:B------:R-:W-:-:S08]  /*14d0*/  DMUL R16, R16, 2.2250738585072013831e-308 ;  /* 0x0010000010107828 */ /* 0x000fd00000000000 */
[----:B------:R-:W-:-:S08]  /*14e0*/  DFMA R12, -R12, R16, 1 ;  /* 0x3ff000000c0c742b */ /* 0x000fd00000000110 */
[----:B------:R-:W-:-:S08]  /*14f0*/  DFMA R12, R12, R12, R12 ;  /* 0x0000000c0c0c722b */ /* 0x000fd0000000000c */
[----:B------:R-:W-:Y:S01]  /*1500*/  DFMA R16, R16, R12, R16 ;  /* 0x0000000c1010722b */ /* 0x000fe20000000010 */
[----:B------:R-:W-:Y:S10]  /*1510*/  BRA `(.L_x_13) ;  /* 0x0000000000307947 */ /* 0x000ff40003800000 */
.L_x_14:
[----:B------:R-:W-:Y:S01]  /*1520*/  DMUL R18, R12, 8.11296384146066816958e+31 ;  /* 0x469000000c127828 */ /* 0x000fe20000000000 */
[----:B------:R-:W-:-:S05]  /*1530*/  MOV R16, R23 ;  /* 0x0000001700107202 */ /* 0x000fca0000000f00 */
[----:B------:R-:W0:Y:S02]  /*1540*/  MUFU.RCP64H R17, R19 ;  /* 0x0000001300117308 */ /* 0x000e240000001800 */
[----:B0-----:R-:W-:-:S08]  /*1550*/  DFMA R12, -R18, R16, 1 ;  /* 0x3ff00000120c742b */ /* 0x001fd00000000110 */
[----:B------:R-:W-:-:S08]  /*1560*/  DFMA R12, R12, R12, R12 ;  /* 0x0000000c0c0c722b */ /* 0x000fd0000000000c */
[----:B------:R-:W-:-:S08]  /*1570*/  DFMA R12, R16, R12, R16 ;  /* 0x0000000c100c722b */ /* 0x000fd00000000010 */
[----:B------:R-:W-:-:S08]  /*1580*/  DFMA R16, -R18, R12, 1 ;  /* 0x3ff000001210742b */ /* 0x000fd0000000010c */
[----:B------:R-:W-:-:S08]  /*1590*/  DFMA R16, R12, R16, R12 ;  /* 0x000000100c10722b */ /* 0x000fd0000000000c */
[----:B------:R-:W-:Y:S01]  /*15a0*/  DMUL R16, R16, 8.11296384146066816958e+31 ;  /* 0x4690000010107828 */ /* 0x000fe20000000000 */
[----:B------:R-:W-:Y:S10]  /*15b0*/  BRA `(.L_x_13) ;  /* 0x0000000000087947 */ /* 0x000ff40003800000 */
.L_x_12:
[----:B------:R-:W-:Y:S02]  /*15c0*/  LOP3.LUT R17, R13, 0x80000, RZ, 0xfc, !PT ;  /* 0x000800000d117812 */ /* 0x000fe400078efcff */
[----:B------:R-:W-:-:S07]  /*15d0*/  MOV R16, R12 ;  /* 0x0000000c00107202 */ /* 0x000fce0000000f00 */
.L_x_13:
[----:B------:R-:W-:Y:S05]  /*15e0*/  BSYNC.RECONVERGENT B1 ;  /* 0x0000000000017941 */ /* 0x000fea0003800200 */
.L_x_11:
[----:B------:R-:W-:-:S04]  /*15f0*/  MOV R23, 0x0 ;  /* 0x0000000000177802 */ /* 0x000fc80000000f00 */
[----:B------:R-:W-:Y:S05]  /*1600*/  RET.REL.NODEC R22 `(_Z47dtrsm_lower_right_transpose_1block_batch_kerneliPiS_dPPKdS_PPdS_) ;  /* 0xffffffe8167c7950 */ /* 0x000fea0003c3ffff */
.L_x_15:
[----:B------:R-:W-:-:S00]  /*1610*/  BRA `(.L_x_15) ;  /* 0xfffffffc00fc7947 */ /* 0x000fc0000383ffff */
[----:B------:R-:W-:-:S00]  /*1620*/  NOP ;  /* 0x0000000000007918 */ /* 0x000fc00000000000 */
        /* <DEDUP_REMOVED lines=13> */
.L_x_32:


//--------------------- .text._Z37dtrsm_lower_right_1block_batch_kerneliPiS_dPPKdS_PPdS_ --------------------------
	.section	.text._Z37dtrsm_lower_right_1block_batch_kerneliPiS_dPPKdS_PPdS_,"ax",@progbits
	.align	128
        .global         _Z37dtrsm_lower_right_1block_batch_kerneliPiS_dPPKdS_PPdS_
        .type           _Z37dtrsm_lower_right_1block_batch_kerneliPiS_dPPKdS_PPdS_,@function
        .size           _Z37dtrsm_lower_right_1block_batch_kerneliPiS_dPPKdS_PPdS_,(.L_x_33 - _Z37dtrsm_lower_right_1block_batch_kerneliPiS_dPPKdS_PPdS_)
        .other          _Z37dtrsm_lower_right_1block_batch_kerneliPiS_dPPKdS_PPdS_,@"STO_CUDA_ENTRY STV_DEFAULT"
_Z37dtrsm_lower_right_1block_batch_kerneliPiS_dPPKdS_PPdS_:
.text._Z37dtrsm_lower_right_1block_batch_kerneliPiS_dPPKdS_PPdS_:
        /* <DEDUP_REMOVED lines=15> */
[----:B------:R3:W5:Y:S04]  /*00f0*/  LDG.E R4, desc[UR6][R4.64] ;  /* 0x0000000604047981 */ /* 0x000768000c1e1900 */
[----:B------:R-:W5:Y:S01]  /*0100*/  LDG.E.64 R10, desc[UR6][R10.64] ;  /* 0x000000060a0a7981 */ /* 0x000f62000c1e1b00 */
[----:B0-----:R-:W-:-:S06]  /*0110*/  IMAD.WIDE.U32 R8, R3, 0x8, R8 ;  /* 0x0000000803087825 */ /* 0x001fcc00078e0008 */
[----:B------:R-:W5:Y:S01]  /*0120*/  LDG.E.64 R8, desc[UR6][R8.64] ;  /* 0x0000000608087981 */ /* 0x000f62000c1e1b00 */
[----:B-1----:R-:W-:-:S05]  /*0130*/  IMAD.WIDE.U32 R14, R3, 0x4, R14 ;  /* 0x00000004030e7825 */ /* 0x002fca00078e000e */
[----:B------:R3:W5:Y:S01]  /*0140*/  LDG.E R3, desc[UR6][R14.64] ;  /* 0x000000060e037981 */ /* 0x000762000c1e1900 */
[----:B------:R-:W-:Y:S01]  /*0150*/  BAR.SYNC.DEFER_BLOCKING 0x0 ;  /* 0x0000000000007b1d */ /* 0x000fe20000010000 */
[----:B--2---:R-:W-:-:S04]  /*0160*/  ISETP.NE.AND P0, PT, R0, RZ, PT ;  /* 0x000000ff0000720c */ /* 0x004fc80003f05270 */
[----:B------:R-:W-:-:S13]  /*0170*/  ISETP.LT.OR P0, PT, R2, 0x1, !P0 ;  /* 0x000000010200780c */ /* 0x000fda0004701670 */
[----:B---3--:R-:W-:Y:S05]  /*0180*/  @P0 EXIT ;  /* 0x000000000000094d */ /* 0x008fea0003800000 */
[----:B------:R-:W-:-:S05]  /*0190*/  UMOV UR4, URZ ;  /* 0x000000ff00047c82 */ /* 0x000fca0008000000 */
.L_x_26:
[----:B0-----:R-:W0:Y:S01]  /*01a0*/  S2R R5, SR_TID.X ;  /* 0x0000000000057919 */ /* 0x001e220000002100 */
[----:B------:R-:W-:Y:S01]  /*01b0*/  ISETP.GE.AND P0, PT, R0, 0x1, PT ;  /* 0x000000010000780c */ /* 0x000fe20003f06270 */
[----:B------:R-:W-:Y:S01]  /*01c0*/  BSSY.RECONVERGENT B0, `(.L_x_16) ;  /* 0x0000101000007945 */ /* 0x000fe20003800200 */
[----:B0-----:R-:W-:Y:S01]  /*01d0*/  IADD3 R5, PT, PT, R5, UR4, RZ ;  /* 0x0000000405057c10 */ /* 0x001fe2000fffe0ff */
[----:B------:R-:W-:-:S03]  /*01e0*/  UIADD3 UR4, UPT, UPT, UR4, 0x40, URZ ;  /* 0x0000004004047890 */ /* 0x000fc6000fffe0ff */
[----:B------:R-:W-:-:S03]  /*01f0*/  ISETP.GE.OR P0, PT, R5, R2, !P0 ;  /* 0x000000020500720c */ /* 0x000fc60004706670 */
[----:B------:R-:W-:-:S10]  /*0200*/  ISETP.LE.AND P1, PT, R2, UR4, PT ;  /* 0x0000000402007c0c */ /* 0x000fd4000bf23270 */
[----:B-123--:R-:W-:Y:S05]  /*0210*/  @P0 BRA `(.L_x_17) ;  /* 0x0000000c00ec0947 */ /* 0x00efea0003800000 */
[----:B------:R-:W-:Y:S02]  /*0220*/  HFMA2 R6, -RZ, RZ, 0, 0 ;  /* 0x00000000ff067431 */ /* 0x000fe400000001ff */
[----:B------:R-:W-:-:S07]  /*0230*/  IMAD.MOV.U32 R24, RZ, RZ, R0 ;  /* 0x000000ffff187224 */ /* 0x000fce00078e0000 */
.L_x_25:
[----:B------:R-:W-:-:S05]  /*0240*/  IADD3 R7, PT, PT, R24, -0x1, RZ ;  /* 0xffffffff18077810 */ /* 0x000fca0007ffe0ff */
[----:B0123-5:R-:W-:-:S04]  /*0250*/  IMAD R13, R4, R7, R5 ;  /* 0x00000007040d7224 */ /* 0x02ffc800078e0205 */
[----:B------:R-:W-:-:S05]  /*0260*/  IMAD.WIDE R12, R13, 0x8, R8 ;  /* 0x000000080d0c7825 */ /* 0x000fca00078e0208 */
[----:B------:R0:W5:Y:S01]  /*0270*/  LDG.E.64 R20, desc[UR6][R12.64] ;  /* 0x000000060c147981 */ /* 0x000162000c1e1b00 */
[----:B------:R-:W-:Y:S02]  /*0280*/  ISETP.GE.AND P0, PT, R24, R0, PT ;  /* 0x000000001800720c */ /* 0x000fe40003f06270 */
[----:B------:R-:W-:Y:S01]  /*0290*/  MOV R25, R24 ;  /* 0x0000001800197202 */ /* 0x000fe20000000f00 */
[----:B------:R-:W-:-:S10]  /*02a0*/  IMAD.MOV.U32 R24, RZ, RZ, R7 ;  /* 0x000000ffff187224 */ /* 0x000fd400078e0007 */
[----:B0-----:R-:W-:Y:S05]  /*02b0*/  @P0 BRA `(.L_x_18) ;  /* 0x0000000c00580947 */ /* 0x001fea0003800000 */
[----:B------:R-:W-:Y:S02]  /*02c0*/  LOP3.LUT P0, R7, R6, 0x3, RZ, 0xc0, !PT ;  /* 0x0000000306077812 */ /* 0x000fe4000780c0ff */
[----:B------:R-:W-:-:S11]  /*02d0*/  MOV R19, R25 ;  /* 0x0000001900137202 */ /* 0x000fd60000000f00 */
[----:B------:R-:W-:Y:S05]  /*02e0*/  @!P0 BRA `(.L_x_19) ;  /* 0x0000000000608947 */ /* 0x000fea0003800000 */
[----:B------:R-:W-:Y:S02]  /*02f0*/  IMAD R17, R3, R24, R25 ;  /* 0x0000001803117224 */ /* 0x000fe400078e0219 */
[----:B------:R-:W-:-:S04]  /*0300*/  IMAD.WIDE R14, R4, 0x8, R12 ;  /* 0x00000008040e7825 */ /* 0x000fc800078e020c */
[----:B------:R-:W-:Y:S01]  /*0310*/  IMAD.WIDE R16, R17, 0x8, R10 ;  /* 0x0000000811107825 */ /* 0x000fe200078e020a */
[----:B------:R-:W2:Y:S04]  /*0320*/  LDG.E.64 R18, desc[UR6][R14.64] ;  /* 0x000000060e127981 */ /* 0x000ea8000c1e1b00 */
[----:B------:R-:W2:Y:S01]  /*0330*/  LDG.E.64 R22, desc[UR6][R16.64] ;  /* 0x0000000610167981 */ /* 0x000ea2000c1e1b00 */
[----:B------:R-:W-:Y:S01]  /*0340*/  ISETP.NE.AND P0, PT, R7, 0x1, PT ;  /* 0x000000010700780c */ /* 0x000fe20003f05270 */
[----:B--2--5:R-:W-:Y:S01]  /*0350*/  DFMA R20, -R22, R18, R20 ;  /* 0x000000121614722b */ /* 0x024fe20000000114 */
[----:B------:R-:W-:-:S06]  /*0360*/  IADD3 R19, PT, PT, R25, 0x1, RZ ;  /* 0x0000000119137810 */ /* 0x000fcc0007ffe0ff */
[----:B------:R0:W-:Y:S05]  /*0370*/  STG.E.64 desc[UR6][R12.64], R20 ;  /* 0x000000140c007986 */ /* 0x0001ea000c101b06 */
[----:B------:R-:W-:Y:S05]  /*0380*/  @!P0 BRA `(.L_x_19) ;  /* 0x0000000000388947 */ /* 0x000fea0003800000 */
[----:B------:R-:W-:Y:S01]  /*0390*/  IMAD.WIDE R14, R4, 0x8, R14 ;  /* 0x00000008040e7825 */ /* 0x000fe200078e020e */
[----:B------:R-:W0:Y:S04]  /*03a0*/  LDG.E.64 R22, desc[UR6][R16.64+0x8] ;  /* 0x0000080610167981 */ /* 0x000e28000c1e1b00 */
[----:B------:R-:W0:Y:S01]  /*03b0*/  LDG.E.64 R18, desc[UR6][R14.64] ;  /* 0x000000060e127981 */ /* 0x000e22000c1e1b00 */
[----:B------:R-:W-:Y:S01]  /*03c0*/  ISETP.NE.AND P0, PT, R7, 0x2, PT ;  /* 0x000000020700780c */ /* 0x000fe20003f05270 */
[----:B0-----:R-:W-:Y:S01]  /*03d0*/  DFMA R20, -R22, R18, R20 ;  /* 0x000000121614722b */ /* 0x001fe20000000114 */
[----:B------:R-:W-:-:S06]  /*03e0*/  VIADD R19, R25, 0x2 ;  /* 0x0000000219137836 */ /* 0x000fcc0000000000 */
[----:B------:R1:W-:Y:S05]  /*03f0*/  STG.E.64 desc[UR6][R12.64], R20 ;  /* 0x000000140c007986 */ /* 0x0003ea000c101b06 */
[----:B------:R-:W-:Y:S05]  /*0400*/  @!P0 BRA `(.L_x_19) ;  /* 0x0000000000188947 */ /* 0x000fea0003800000 */
[----:B------:R-:W-:Y:S01]  /*0410*/  IMAD.WIDE R14, R4, 0x8, R14 ;  /* 0x00000008040e7825 */ /* 0x000fe200078e020e */
[----:B------:R-:W1:Y:S05]  /*0420*/  LDG.E.64 R16, desc[UR6][R16.64+0x10] ;  /* 0x0000100610107981 */ /* 0x000e6a000c1e1b00 */
[----:B------:R-:W1:Y:S01]  /*0430*/  LDG.E.64 R14, desc[UR6][R14.64] ;  /* 0x000000060e0e7981 */ /* 0x000e62000c1e1b00 */
[----:B------:R-:W-:Y:S01]  /*0440*/  IADD3 R19, PT, PT, R25, 0x3, RZ ;  /* 0x0000000319137810 */ /* 0x000fe20007ffe0ff */
[----:B-1----:R-:W-:-:S07]  /*0450*/  DFMA R20, -R16, R14, R20 ;  /* 0x0000000e1014722b */ /* 0x002fce0000000114 */
[----:B------:R2:W-:Y:S04]  /*0460*/  STG.E.64 desc[UR6][R12.64], R20 ;  /* 0x000000140c007986 */ /* 0x0005e8000c101b06 */
.L_x_19:
[----:B------:R-:W-:-:S04]  /*0470*/  IADD3 R7, PT, PT, R6, -0x1, RZ ;  /* 0xffffffff06077810 */ /* 0x000fc80007ffe0ff */
[----:B------:R-:W-:-:S13]  /*0480*/  ISETP.GE.U32.AND P0, PT, R7, 0x3, PT ;  /* 0x000000030700780c */ /* 0x000fda0003f06070 */
[----:B------:R-:W-:Y:S05]  /*0490*/  @!P0 BRA `(.L_x_18) ;  /* 0x0000000800e08947 */ /* 0x000fea0003800000 */
[----:B------:R-:W-:Y:S02]  /*04a0*/  IMAD.IADD R7, R19, 0x1, -R0 ;  /* 0x0000000113077824 */ /* 0x000fe400078e0a00 */
[----:B------:R-:W-:Y:S02]  /*04b0*/  IMAD R29, R4, R19, R5 ;  /* 0x00000013041d7224 */ /* 0x000fe400078e0205 */
[----:B------:R-:W-:Y:S01]  /*04c0*/  IMAD R28, R3, R24, R19 ;  /* 0x00000018031c7224 */ /* 0x000fe200078e0213 */
[----:B------:R-:W-:-:S13]  /*04d0*/  ISETP.GE.AND P0, PT, R7, RZ, PT ;  /* 0x000000ff0700720c */ /* 0x000fda0003f06270 */
[----:B------:R-:W-:Y:S05]  /*04e0*/  @P0 BRA `(.L_x_20) ;  /* 0x0000000800640947 */ /* 0x000fea0003800000 */
[----:B------:R-:W-:Y:S02]  /*04f0*/  IADD3 R14, PT, PT, -R7, RZ, RZ ;  /* 0x000000ff070e7210 */ /* 0x000fe40007ffe1ff */
[----:B------:R-:W-:Y:S02]  /*0500*/  PLOP3.LUT P0, PT, PT, PT, PT, 0x80, 0x8 ;  /* 0x000000000008781c */ /* 0x000fe40003f0f070 */
[----:B------:R-:W-:-:S13]  /*0510*/  ISETP.GT.AND P2, PT, R14, 0xc, PT ;  /* 0x0000000c0e00780c */ /* 0x000fda0003f44270 */
[----:B------:R-:W-:Y:S05]  /*0520*/  @!P2 BRA `(.L_x_21) ;  /* 0x000000040080a947 */ /* 0x000fea0003800000 */
[----:B------:R-:W-:-:S13]  /*0530*/  PLOP3.LUT P0, PT, PT, PT, PT, 0x8, 0x80 ;  /* 0x000000000080781c */ /* 0x000fda0003f0e170 */
.L_x_22:
[----:B---3--:R-:W-:-:S04]  /*0540*/  IMAD.WIDE R14, R28, 0x8, R10 ;  /* 0x000000081c0e7825 */ /* 0x008fc800078e020a */
[----:B------:R-:W-:Y:S01]  /*0550*/  IMAD.WIDE R26, R29, 0x8, R8 ;  /* 0x000000081d1a7825 */ /* 0x000fe200078e0208 */
[----:B------:R-:W0:Y:S04]  /*0560*/  LDG.E.64 R18, desc[UR6][R14.64] ;  /* 0x000000060e127981 */ /* 0x000e28000c1e1b00 */
[----:B------:R3:W0:Y:S02]  /*0570*/  LDG.E.64 R16, desc[UR6][R26.64] ;  /* 0x000000061a107981 */ /* 0x000624000c1e1b00 */
[----:B---3--:R-:W-:Y:S01]  /*0580*/  IMAD.WIDE R26, R4, 0x8, R26 ;  /* 0x00000008041a7825 */ /* 0x008fe200078e021a */
[----:B012--5:R-:W-:-:S07]  /*0590*/  DFMA R20, -R18, R16, R20 ;  /* 0x000000101214722b */ /* 0x027fce0000000114 */
[----:B------:R0:W-:Y:S04]  /*05a0*/  STG.E.64 desc[UR6][R12.64], R20 ;  /* 0x000000140c007986 */ /* 0x0001e8000c101b06 */
[----:B------:R-:W2:Y:S04]  /*05b0*/  LDG.E.64 R16, desc[UR6][R14.64+0x8] ;  /* 0x000008060e107981 */ /* 0x000ea8000c1e1b00 */
[----:B------:R-:W2:Y:S02]  /*05c0*/  LDG.E.64 R22, desc[UR6][R26.64] ;  /* 0x000000061a167981 */ /* 0x000ea4000c1e1b00 */
[----:B--2---:R-:W-:Y:S01]  /*05d0*/  DFMA R22, -R16, R22, R20 ;  /* 0x000000161016722b */ /* 0x004fe20000000114 */
[----:B0-----:R-:W-:-:S06]  /*05e0*/  IMAD.WIDE R20, R4, 0x8, R26 ;  /* 0x0000000804147825 */ /* 0x001fcc00078e021a */
[----:B------:R0:W-:Y:S04]  /*05f0*/  STG.E.64 desc[UR6][R12.64], R22 ;  /* 0x000000160c007986 */ /* 0x0001e8000c101b06 */
[----:B------:R-:W2:Y:S04]  /*0600*/  LDG.E.64 R18, desc[UR6][R14.64+0x10] ;  /* 0x000010060e127981 */ /* 0x000ea8000c1e1b00 */
[----:B------:R-:W2:Y:S02]  /*0610*/  LDG.E.64 R16, desc[UR6][R20.64] ;  /* 0x0000000614107981 */ /* 0x000ea4000c1e1b00 */
[----:B--2---:R-:W-:Y:S01]  /*0620*/  DFMA R18, -R18, R16, R22 ;  /* 0x000000101212722b */ /* 0x004fe20000000116 */
[----:B------:R-:W-:-:S06]  /*0630*/  IMAD.WIDE R16, R4, 0x8, R20 ;  /* 0x0000000804107825 */ /* 0x000fcc00078e0214 */
[----:B------:R1:W-:Y:S04]  /*0640*/  STG.E.64 desc[UR6][R12.64], R18 ;  /* 0x000000120c007986 */ /* 0x0003e8000c101b06 */
[----:B------:R-:W1:Y:S04]  /*0650*/  LDG.E.64 R20, desc[UR6][R14.64+0x18] ;  /* 0x000018060e147981 */ /* 0x000e68000c1e1b00 */
[----:B------:R-:W1:Y:S01]  /*0660*/  LDG.E.64 R16, desc[UR6][R16.64] ;  /* 0x0000000610107981 */ /* 0x000e62000c1e1b00 */
[----:B------:R-:W-:Y:S01]  /*0670*/  IADD3 R27, PT, PT, R28, 0x4, RZ ;  /* 0x000000041c1b7810 */ /* 0x000fe20007ffe0ff */
[----:B------:R-:W-:-:S04]  /*0680*/  IMAD R29, R4, 0x4, R29 ;  /* 0x00000004041d7824 */ /* 0x000fc800078e021d */
[----:B------:R-:W-:-:S04]  /*0690*/  IMAD.WIDE R26, R27, 0x8, R10 ;  /* 0x000000081b1a7825 */ /* 0x000fc800078e020a */
[----:B0-----:R-:W-:Y:S01]  /*06a0*/  IMAD.WIDE R22, R29, 0x8, R8 ;  /* 0x000000081d167825 */ /* 0x001fe200078e0208 */
[----:B-1----:R-:W-:-:S07]  /*06b0*/  DFMA R18, -R20, R16, R18 ;  /* 0x000000101412722b */ /* 0x002fce0000000112 */
[----:B------:R-:W-:Y:S04]  /*06c0*/  STG.E.64 desc[UR6][R12.64], R18 ;  /* 0x000000120c007986 */ /* 0x000fe8000c101b06 */
[----:B------:R-:W2:Y:S04]  /*06d0*/  LDG.E.64 R14, desc[UR6][R26.64] ;  /* 0x000000061a0e7981 */ /* 0x000ea8000c1e1b00 */
[----:B------:R0:W2:Y:S02]  /*06e0*/  LDG.E.64 R16, desc[UR6][R22.64] ;  /* 0x0000000616107981 */ /* 0x0000a4000c1e1b00 */
[----:B0-----:R-:W-:Y:S01]  /*06f0*/  IMAD.WIDE R22, R4, 0x8, R22 ;  /* 0x0000000804167825 */ /* 0x001fe200078e0216 */
[----:B--2---:R-:W-:-:S07]  /*0700*/  DFMA R16, -R14, R16, R18 ;  /* 0x000000100e10722b */ /* 0x004fce0000000112 */
[----:B------:R0:W-:Y:S04]  /*0710*/  STG.E.64 desc[UR6][R12.64], R16 ;  /* 0x000000100c007986 */ /* 0x0001e8000c101b06 */
[----:B------:R-:W2:Y:S04]  /*0720*/  LDG.E.64 R14, desc[UR6][R26.64+0x8] ;  /* 0x000008061a0e7981 */ /* 0x000ea8000c1e1b00 */
[----:B------:R-:W2:Y:S02]  /*0730*/  LDG.E.64 R20, desc[UR6][R22.64] ;  /* 0x0000000616147981 */ /* 0x000ea4000c1e1b00 */
[----:B--2---:R-:W-:Y:S01]  /*0740*/  DFMA R20, -R14, R20, R16 ;  /* 0x000000140e14722b */ /* 0x004fe20000000110 */
[----:B0-----:R-:W-:-:S06]  /*0750*/  IMAD.WIDE R16, R4, 0x8, R22 ;  /* 0x0000000804107825 */ /* 0x001fcc00078e0216 */
[----:B------:R-:W-:Y:S04]  /*0760*/  STG.E.64 desc[UR6][R12.64], R20 ;  /* 0x000000140c007986 */ /* 0x000fe8000c101b06 */
[----:B------:R-:W2:Y:S04]  /*0770*/  LDG.E.64 R18, desc[UR6][R26.64+0x10] ;  /* 0x000010061a127981 */ /* 0x000ea8000c1e1b00 */
[----:B------:R-:W2:Y:S02]  /*0780*/  LDG.E.64 R14, desc[UR6][R16.64] ;  /* 0x00000006100e7981 */ /* 0x000ea4000c1e1b00 */
[----:B--2---:R-:W-:Y:S01]  /*0790*/  DFMA R18, -R18, R14, R20 ;  /* 0x0000000e1212722b */ /* 0x004fe20000000114 */
[----:B------:R-:W-:-:S06]  /*07a0*/  IMAD.WIDE R14, R4, 0x8, R16 ;  /* 0x00000008040e7825 */ /* 0x000fcc00078e0210 */
[----:B------:R0:W-:Y:S04]  /*07b0*/  STG.E.64 desc[UR6][R12.64], R18 ;  /* 0x000000120c007986 */ /* 0x0001e8000c101b06 */
[----:B------:R1:W0:Y:S04]  /*07c0*/  LDG.E.64 R16, desc[UR6][R26.64+0x18] ;  /* 0x000018061a107981 */ /* 0x000228000c1e1b00 */
[----:B------:R-:W0:Y:S01]  /*07d0*/  LDG.E.64 R14, desc[UR6][R14.64] ;  /* 0x000000060e0e7981 */ /* 0x000e22000c1e1b00 */
[----:B------:R-:W-:Y:S02]  /*07e0*/  IADD3 R23, PT, PT, R28, 0x8, RZ ;  /* 0x000000081c177810 */ /* 0x000fe40007ffe0ff */
[----:B------:R-:W-:-:S03]  /*07f0*/  LEA R29, R4, R29, 0x2 ;  /* 0x0000001d041d7211 */ /* 0x000fc600078e10ff */
[----:B------:R-:W-:-:S04]  /*0800*/  IMAD.WIDE R22, R23, 0x8, R10 ;  /* 0x0000000817167825 */ /* 0x000fc800078e020a */
[----:B-1----:R-:W-:Y:S01]  /*0810*/  IMAD.WIDE R26, R29, 0x8, R8 ;  /* 0x000000081d1a7825 */ /* 0x002fe200078e0208 */
[----:B0-----:R-:W-:-:S07]  /*0820*/  DFMA R18, -R16, R14, R18 ;  /* 0x0000000e1012722b */ /* 0x001fce0000000112 */
        /* <DEDUP_REMOVED lines=18> */
[----:B------:R-:W-:Y:S01]  /*0950*/  LEA R29, R4, R29, 0x2 ;  /* 0x0000001d041d7211 */ /* 0x000fe200078e10ff */
[----:B------:R-:W-:-:S04]  /*0960*/  VIADD R27, R28, 0xc ;  /* 0x0000000c1c1b7836 */ /* 0x000fc80000000000 */
        /* <DEDUP_REMOVED lines=19> */
[----:B------:R-:W2:Y:S04]  /*0aa0*/  LDG.E.64 R20, desc[UR6][R26.64+0x18] ;  /* 0x000018061a147981 */ /* 0x000ea8000c1e1b00 */
[----:B------:R-:W2:Y:S01]  /*0ab0*/  LDG.E.64 R18, desc[UR6][R18.64] ;  /* 0x0000000612127981 */ /* 0x000ea2000c1e1b00 */
[----:B------:R-:W-:Y:S01]  /*0ac0*/  IADD3 R7, PT, PT, R7, 0x10, RZ ;  /* 0x0000001007077810 */ /* 0x000fe20007ffe0ff */
[----:B------:R-:W-:Y:S01]  /*0ad0*/  VIADD R28, R28, 0x10 ;  /* 0x000000101c1c7836 */ /* 0x000fe20000000000 */
[----:B------:R-:W-:-:S02]  /*0ae0*/  LEA R29, R4, R29, 0x2 ;  /* 0x0000001d041d7211 */ /* 0x000fc400078e10ff */
[----:B------:R-:W-:Y:S01]  /*0af0*/  ISETP.GE.AND P2, PT, R7, -0xc, PT ;  /* 0xfffffff40700780c */ /* 0x000fe20003f46270 */
[----:B--2---:R-:W-:-:S07]  /*0b00*/  DFMA R20, -R20, R18, R14 ;  /* 0x000000121414722b */ /* 0x004fce000000010e */
[----:B------:R3:W-:Y:S05]  /*0b10*/  STG.E.64 desc[UR6][R12.64], R20 ;  /* 0x000000140c007986 */ /* 0x0007ea000c101b06 */
[----:B------:R-:W-:Y:S05]  /*0b20*/  @!P2 BRA `(.L_x_22) ;  /* 0xfffffff80084a947 */ /* 0x000fea000383ffff */
.L_x_21:
[----:B---3--:R-:W-:-:S04]  /*0b30*/  IADD3 R14, PT, PT, -R7, RZ, RZ ;  /* 0x000000ff070e7210 */ /* 0x008fc80007ffe1ff */
[----:B------:R-:W-:-:S13]  /*0b40*/  ISETP.GT.AND P2, PT, R14, 0x4, PT ;  /* 0x000000040e00780c */ /* 0x000fda0003f44270 */
[----:B------:R-:W-:Y:S05]  /*0b50*/  @!P2 BRA `(.L_x_23) ;  /* 0x0000000000c0a947 */ /* 0x000fea0003800000 */
[----:B------:R-:W-:-:S04]  /*0b60*/  IMAD.WIDE R26, R28, 0x8, R10 ;  /* 0x000000081c1a7825 */ /* 0x000fc800078e020a */
[----:B------:R-:W-:Y:S01]  /*0b70*/  IMAD.WIDE R22, R29, 0x8, R8 ;  /* 0x000000081d167825 */ /* 0x000fe200078e0208 */
[----:B------:R-:W3:Y:S04]  /*0b80*/  LDG.E.64 R14, desc[UR6][R26.64] ;  /* 0x000000061a0e7981 */ /* 0x000ee8000c1e1b00 */
[----:B------:R4:W3:Y:S02]  /*0b90*/  LDG.E.64 R16, desc[UR6][R22.64] ;  /* 0x0000000616107981 */ /* 0x0008e4000c1e1b00 */
[----:B----4-:R-:W-:Y:S01]  /*0ba0*/  IMAD.WIDE R22, R4, 0x8, R22 ;  /* 0x0000000804167825 */ /* 0x010fe200078e0216 */
[----:B---3-5:R-:W-:-:S07]  /*0bb0*/  DFMA R16, -R14, R16, R20 ;  /* 0x000000100e10722b */ /* 0x028fce0000000114 */
[----:B------:R3:W-:Y:S04]  /*0bc0*/  STG.E.64 desc[UR6][R12.64], R16 ;  /* 0x000000100c007986 */ /* 0x0007e8000c101b06 */
[----:B------:R-:W4:Y:S04]  /*0bd0*/  LDG.E.64 R14, desc[UR6][R26.64+0x8] ;  /* 0x000008061a0e7981 */ /* 0x000f28000c1e1b00 */
[----:B012---:R-:W4:Y:S02]  /*0be0*/  LDG.E.64 R20, desc[UR6][R22.64] ;  /* 0x0000000616147981 */ /* 0x007f24000c1e1b00 */
[----:B----4-:R-:W-:Y:S01]  /*0bf0*/  DFMA R20, -R14, R20, R16 ;  /* 0x000000140e14722b */ /* 0x010fe20000000110 */
[----:B---3--:R-:W-:-:S06]  /*0c00*/  IMAD.WIDE R16, R4, 0x8, R22 ;  /* 0x0000000804107825 */ /* 0x008fcc00078e0216 */
[----:B------:R0:W-:Y:S04]  /*0c10*/  STG.E.64 desc[UR6][R12.64], R20 ;  /* 0x000000140c007986 */ /* 0x0001e8000c101b06 */
[----:B------:R-:W2:Y:S04]  /*0c20*/  LDG.E.64 R18, desc[UR6][R26.64+0x10] ;  /* 0x000010061a127981 */ /* 0x000ea8000c1e1b00 */
[----:B------:R-:W2:Y:S02]  /*0c30*/  LDG.E.64 R14, desc[UR6][R16.64] ;  /* 0x00000006100e7981 */ /* 0x000ea4000c1e1b00 */
[----:B--2---:R-:W-:Y:S01]  /*0c40*/  DFMA R18, -R18, R14, R20 ;  /* 0x0000000e1212722b */ /* 0x004fe20000000114 */
[----:B------:R-:W-:-:S06]  /*0c50*/  IMAD.WIDE R14, R4, 0x8, R16 ;  /* 0x00000008040e7825 */ /* 0x000fcc00078e0210 */
[----:B------:R1:W-:Y:S04]  /*0c60*/  STG.E.64 desc[UR6][R12.64], R18 ;  /* 0x000000120c007986 */ /* 0x0003e8000c101b06 */
[----:B------:R2:W3:Y:S04]  /*0c70*/  LDG.E.64 R22, desc[UR6][R26.64+0x18] ;  /* 0x000018061a167981 */ /* 0x0004e8000c1e1b00 */
[----:B------:R-:W3:Y:S01]  /*0c80*/  LDG.E.64 R14, desc[UR6][R14.64] ;  /* 0x000000060e0e7981 */ /* 0x000ee2000c1e1b00 */
[----:B------:R-:W-:Y:S01]  /*0c90*/  LEA R29, R4, R29, 0x2 ;  /* 0x0000001d041d7211 */ /* 0x000fe200078e10ff */
[----:B------:R-:W-:-:S04]  /*0ca0*/  VIADD R17, R28, 0x4 ;  /* 0x000000041c117836 */ /* 0x000fc80000000000 */
[----:B--2---:R-:W-:Y:S01]  /*0cb0*/  IMAD.WIDE R26, R29, 0x8, R8 ;  /* 0x000000081d1a7825 */ /* 0x004fe200078e0208 */
[----:B---3--:R-:W-:-:S03]  /*0cc0*/  DFMA R22, -R22, R14, R18 ;  /* 0x0000000e1616722b */ /* 0x008fc60000000112 */
[----:B------:R-:W-:-:S04]  /*0cd0*/  IMAD.WIDE R14, R17, 0x8, R10 ;  /* 0x00000008110e7825 */ /* 0x000fc800078e020a */
[----:B------:R-:W-:Y:S04]  /*0ce0*/  STG.E.64 desc[UR6][R12.64], R22 ;  /* 0x000000160c007986 */ /* 0x000fe8000c101b06 */
[----:B------:R-:W2:Y:S04]  /*0cf0*/  LDG.E.64 R16, desc[UR6][R14.64] ;  /* 0x000000060e107981 */ /* 0x000ea8000c1e1b00 */
[----:B0-----:R0:W2:Y:S02]  /*0d00*/  LDG.E.64 R20, desc[UR6][R26.64] ;  /* 0x000000061a147981 */ /* 0x0010a4000c1e1b00 */
[----:B0-----:R-:W-:Y:S01]  /*0d10*/  IMAD.WIDE R26, R4, 0x8, R26 ;  /* 0x00000008041a7825 */ /* 0x001fe200078e021a */
[----:B--2---:R-:W-:-:S07]  /*0d20*/  DFMA R20, -R16, R20, R22 ;  /* 0x000000141014722b */ /* 0x004fce0000000116 */
[----:B------:R0:W-:Y:S04]  /*0d30*/  STG.E.64 desc[UR6][R12.64], R20 ;  /* 0x000000140c007986 */ /* 0x0001e8000c101b06 */
[----:B-1----:R-:W2:Y:S04]  /*0d40*/  LDG.E.64 R18, desc[UR6][R14.64+0x8] ;  /* 0x000008060e127981 */ /* 0x002ea8000c1e1b00 */
[----:B------:R-:W2:Y:S02]  /*0d50*/  LDG.E.64 R16, desc[UR6][R26.64] ;  /* 0x000000061a107981 */ /* 0x000ea4000c1e1b00 */
[----:B--2---:R-:W-:Y:S01]  /*0d60*/  DFMA R16, -R18, R16, R20 ;  /* 0x000000101210722b */ /* 0x004fe20000000114 */
[----:B------:R-:W-:-:S06]  /*0d70*/  IMAD.WIDE R18, R4, 0x8, R26 ;  /* 0x0000000804127825 */ /* 0x000fcc00078e021a */
[----:B------:R3:W-:Y:S04]  /*0d80*/  STG.E.64 desc[UR6][R12.64], R16 ;  /* 0x000000100c007986 */ /* 0x0007e8000c101b06 */
[----:B0-----:R-:W2:Y:S04]  /*0d90*/  LDG.E.64 R20, desc[UR6][R14.64+0x10] ;  /* 0x000010060e147981 */ /* 0x001ea8000c1e1b00 */
[----:B------:R0:W2:Y:S02]  /*0da0*/  LDG.E.64 R22, desc[UR6][R18.64] ;  /* 0x0000000612167981 */ /* 0x0000a4000c1e1b00 */
[----:B0-----:R-:W-:Y:S01]  /*0db0*/  IMAD.WIDE R18, R4, 0x8, R18 ;  /* 0x0000000804127825 */ /* 0x001fe200078e0212 */
[----:B--2---:R-:W-:-:S07]  /*0dc0*/  DFMA R22, -R20, R22, R16 ;  /* 0x000000161416722b */ /* 0x004fce0000000110 */
[----:B------:R3:W-:Y:S04]  /*0dd0*/  STG.E.64 desc[UR6][R12.64], R22 ;  /* 0x000000160c007986 */ /* 0x0007e8000c101b06 */
[----:B------:R-:W2:Y:S04]  /*0de0*/  LDG.E.64 R20, desc[UR6][R14.64+0x18] ;  /* 0x000018060e147981 */ /* 0x000ea8000c1e1b00 */
[----:B------:R-:W2:Y:S01]  /*0df0*/  LDG.E.64 R18, desc[UR6][R18.64] ;  /* 0x0000000612127981 */ /* 0x000ea2000c1e1b00 */
[----:B------:R-:W-:Y:S01]  /*0e00*/  PLOP3.LUT P0, PT, PT, PT, PT, 0x8, 0x80 ;  /* 0x000000000080781c */ /* 0x000fe20003f0e170 */
[----:B------:R-:W-:Y:S01]  /*0e10*/  VIADD R28, R28, 0x8 ;  /* 0x000000081c1c7836 */ /* 0x000fe20000000000 */
[----:B------:R-:W-:-:S02]  /*0e20*/  IADD3 R7, PT, PT, R7, 0x8, RZ ;  /* 0x0000000807077810 */ /* 0x000fc40007ffe0ff */
[----:B------:R-:W-:Y:S01]  /*0e30*/  LEA R29, R4, R29, 0x2 ;  /* 0x0000001d041d7211 */ /* 0x000fe200078e10ff */
[----:B--2---:R-:W-:-:S07]  /*0e40*/  DFMA R20, -R20, R18, R22 ;  /* 0x000000121414722b */ /* 0x004fce0000000116 */
[----:B------:R3:W-:Y:S04]  /*0e50*/  STG.E.64 desc[UR6][R12.64], R20 ;  /* 0x000000140c007986 */ /* 0x0007e8000c101b06 */
.L_x_23:
[----:B------:R-:W-:-:S13]  /*0e60*/  ISETP.NE.OR P0, PT, R7, RZ, P0 ;  /* 0x000000ff0700720c */ /* 0x000fda0000705670 */
[----:B------:R-:W-:Y:S05]  /*0e70*/  @!P0 BRA `(.L_x_18) ;  /* 0x0000000000688947 */ /* 0x000fea0003800000 */
.L_x_20:
[----:B------:R-:W-:-:S04]  /*0e80*/  IMAD.WIDE R14, R28, 0x8, R10 ;  /* 0x000000081c0e7825 */ /* 0x000fc800078e020a */
[----:B------:R-:W-:Y:S01]  /*0e90*/  IMAD.WIDE R26, R29, 0x8, R8 ;  /* 0x000000081d1a7825 */ /* 0x000fe200078e0208 */
[----:B----4-:R-:W0:Y:S04]  /*0ea0*/  LDG.E.64 R18, desc[UR6][R14.64] ;  /* 0x000000060e127981 */ /* 0x010e28000c1e1b00 */
[----:B---3--:R3:W0:Y:S02]  /*0eb0*/  LDG.E.64 R16, desc[UR6][R26.64] ;  /* 0x000000061a107981 */ /* 0x008624000c1e1b00 */
[----:B---3--:R-:W-:Y:S01]  /*0ec0*/  IMAD.WIDE R26, R4, 0x8, R26 ;  /* 0x00000008041a7825 */ /* 0x008fe200078e021a */
[----:B012--5:R-:W-:-:S07]  /*0ed0*/  DFMA R20, -R18, R16, R20 ;  /* 0x000000101214722b */ /* 0x027fce0000000114 */
[----:B------:R0:W-:Y:S04]  /*0ee0*/  STG.E.64 desc[UR6][R12.64], R20 ;  /* 0x000000140c007986 */ /* 0x0001e8000c101b06 */
[----:B------:R-:W2:Y:S04]  /*0ef0*/  LDG.E.64 R16, desc[UR6][R14.64+0x8] ;  /* 0x000008060e107981 */ /* 0x000ea8000c1e1b00 */
        /* <DEDUP_REMOVED lines=11> */
[----:B------:R-:W-:Y:S02]  /*0fb0*/  IADD3 R7, PT, PT, R7, 0x4, RZ ;  /* 0x0000000407077810 */ /* 0x000fe40007ffe0ff */
[----:B------:R-:W-:-:S02]  /*0fc0*/  LEA R29, R4, R29, 0x2 ;  /* 0x0000001d041d7211 */ /* 0x000fc400078e10ff */
[----:B------:R-:W-:Y:S02]  /*0fd0*/  ISETP.NE.AND P0, PT, R7, RZ, PT ;  /* 0x000000ff0700720c */ /* 0x000fe40003f05270 */
[----:B------:R-:W-:Y:S01]  /*0fe0*/  IADD3 R28, PT, PT, R28, 0x4, RZ ;  /* 0x000000041c1c7810 */ /* 0x000fe20007ffe0ff */
[----:B--2---:R-:W-:-:S07]  /*0ff0*/  DFMA R20, -R20, R16, R18 ;  /* 0x000000101414722b */ /* 0x004fce0000000112 */
[----:B------:R4:W-:Y:S03]  /*1000*/  STG.E.64 desc[UR6][R12.64], R20 ;  /* 0x000000140c007986 */ /* 0x0009e6000c101b06 */
[----:B------:R-:W-:Y:S05]  /*1010*/  @P0 BRA `(.L_x_20) ;  /* 0xfffffffc00980947 */ /* 0x000fea000383ffff */
.L_x_18:
[----:B------:R-:W-:Y:S01]  /*1020*/  IMAD R14, R3, R24, RZ ;  /* 0x00000018030e7224 */ /* 0x000fe200078e02ff */
[----:B------:R-:W-:-:S04]  /*1030*/  SHF.R.S32.HI R7, RZ, 0x1f, R25 ;  /* 0x0000001fff077819 */ /* 0x000fc80000011419 */
[----:B------:R-:W-:-:S04]  /*1040*/  IADD3 R15, P0, PT, R14, R25, RZ ;  /* 0x000000190e0f7210 */ /* 0x000fc80007f1e0ff */
[----:B------:R-:W-:Y:S02]  /*1050*/  LEA.HI.X.SX32 R7, R14, R7, 0x1, P0 ;  /* 0x000000070e077211 */ /* 0x000fe400000f0eff */
[----:B------:R-:W-:-:S04]  /*1060*/  LEA R14, P0, R15, R10, 0x3 ;  /* 0x0000000a0f0e7211 */ /* 0x000fc800078018ff */
[----:B------:R-:W-:-:S06]  /*1070*/  LEA.HI.X R15, R15, R11, R7, 0x3, P0 ;  /* 0x0000000b0f0f7211 */ /* 0x000fcc00000f1c07 */
[----:B------:R-:W3:Y:S02]  /*1080*/  LDG.E.64 R14, desc[UR6][R14.64+-0x8] ;  /* 0xfffff8060e0e7981 */ /* 0x000ee4000c1e1b00 */
[----:B---34-:R-:W3:Y:S01]  /*1090*/  MUFU.RCP64H R23, R15 ;  /* 0x0000000f00177308 */ /* 0x018ee20000001800 */
[----:B------:R-:W-:-:S05]  /*10a0*/  VIADD R22, R15, 0x300402 ;  /* 0x003004020f167836 */ /* 0x000fca0000000000 */
[----:B------:R-:W-:Y:S01]  /*10b0*/  FSETP.GEU.AND P0, PT, |R22|, 5.8789094863358348022e-39, PT ;  /* 0x004004021600780b */ /* 0x000fe20003f0e200 */
[----:B---3--:R-:W-:-:S08]  /*10c0*/  DFMA R18, -R14, R22, 1 ;  /* 0x3ff000000e12742b */ /* 0x008fd00000000116 */
[----:B------:R-:W-:-:S08]  /*10d0*/  DFMA R18, R18, R18, R18 ;  /* 0x000000121212722b */ /* 0x000fd00000000012 */
[----:B------:R-:W-:-:S08]  /*10e0*/  DFMA R18, R22, R18, R22 ;  /* 0x000000121612722b */ /* 0x000fd00000000016 */
[----:B------:R-:W-:-:S08]  /*10f0*/  DFMA R16, -R14, R18, 1 ;  /* 0x3ff000000e10742b */ /* 0x000fd00000000112 */
[----:B------:R-:W-:Y:S01]  /*1100*/  DFMA R16, R18, R16, R18 ;  /* 0x000000101210722b */ /* 0x000fe20000000012 */
[----:B------:R-:W-:Y:S10]  /*1110*/  @P0 BRA `(.L_x_24) ;  /* 0x0000000000100947 */ /* 0x000ff40003800000 */
[----:B------:R-:W-:Y:S02]  /*1120*/  LOP3.LUT R16, R15, 0x7fffffff, RZ, 0xc0, !PT ;  /* 0x7fffffff0f107812 */ /* 0x000fe400078ec0ff */
[----:B------:R-:W-:Y:S02]  /*1130*/  MOV R26, 0x1160 ;  /* 0x00001160001a7802 */ /* 0x000fe40000000f00 */
[----:B------:R-:W-:-:S07]  /*1140*/  IADD3 R16, PT, PT, R16, -0x100000, RZ ;  /* 0xfff0000010107810 */ /* 0x000fce0007ffe0ff */
[----:B012--5:R-:W-:Y:S05]  /*1150*/  CALL.REL.NOINC `($__internal_1_$__cuda_sm20_dblrcp_rn_slowpath_v3) ;  /* 0x00000000002c7944 */ /* 0x027fea0003c00000 */
.L_x_24:
[----:B------:R-:W3:Y:S01]  /*1160*/  LDCU.64 UR8, c[0x0][0x398] ;  /* 0x00007300ff0877ac */ /* 0x000ee20008000a00 */
[----:B------:R-:W-:Y:S02]  /*1170*/  ISETP.GT.AND P0, PT, R25, 0x1, PT ;  /* 0x000000011900780c */ /* 0x000fe40003f04270 */
[----:B------:R-:W-:Y:S01]  /*1180*/  IADD3 R6, PT, PT, R6, 0x1, RZ ;  /* 0x0000000106067810 */ /* 0x000fe20007ffe0ff */
[----:B---3--:R-:W-:-:S08]  /*1190*/  DMUL R16, R16, UR8 ;  /* 0x0000000810107c28 */ /* 0x008fd00008000000 */
[----:B-----5:R-:W-:-:S07]  /*11a0*/  DMUL R16, R16, R20 ;  /* 0x0000001410107228 */ /* 0x020fce0000000000 */
[----:B------:R3:W-:Y:S01]  /*11b0*/  STG.E.64 desc[UR6][R12.64], R16 ;  /* 0x000000100c007986 */ /* 0x0007e2000c101b06 */
[----:B------:R-:W-:Y:S05]  /*11c0*/  @P0 BRA `(.L_x_25) ;  /* 0xfffffff0001c0947 */ /* 0x000fea000383ffff */
.L_x_17:
[----:B------:R-:W-:Y:S05]  /*11d0*/  BSYNC.RECONVERGENT B0 ;  /* 0x0000000000007941 */ /* 0x000fea0003800200 */
.L_x_16:
[----:B------:R-:W-:Y:S06]  /*11e0*/  BAR.SYNC.DEFER_BLOCKING 0x0 ;  /* 0x0000000000007b1d */ /* 0x000fec0000010000 */
[----:B------:R-:W-:Y:S05]  /*11f0*/  @!P1 BRA `(.L_x_26) ;  /* 0xffffffec00e89947 */ /* 0x000fea000383ffff */
[----:B------:R-:W-:Y:S05]  /*1200*/  EXIT ;  /* 0x000000000000794d */ /* 0x000fea0003800000 */
        .weak           $__internal_1_$__cuda_sm20_dblrcp_rn_slowpath_v3
        .type           $__internal_1_$__cuda_sm20_dblrcp_rn_slowpath_v3,@function
        .size           $__internal_1_$__cuda_sm20_dblrcp_rn_slowpath_v3,(.L_x_33 - $__internal_1_$__cuda_sm20_dblrcp_rn_slowpath_v3)
$__internal_1_$__cuda_sm20_dblrcp_rn_slowpath_v3:
[----:B------:R-:W-:Y:S01]  /*1210*/  DSETP.GTU.AND P0, PT, |R14|, +INF , PT ;  /* 0x7ff000000e00742a */ /* 0x000fe20003f0c200 */
[----:B------:R-:W-:-:S13]  /*1220*/  BSSY.RECONVERGENT B1, `(.L_x_27) ;  /* 0x0000023000017945 */ /* 0x000fda0003800200 */
[----:B------:R-:W-:Y:S05]  /*1230*/  @P0 BRA `(.L_x_28) ;  /* 0x00000000007c0947 */ /* 0x000fea0003800000 */
[----:B------:R-:W-:-:S04]  /*1240*/  LOP3.LUT R7, R15, 0x7fffffff, RZ, 0xc0, !PT ;  /* 0x7fffffff0f077812 */ /* 0x000fc800078ec0ff */
[----:B------:R-:W-:-:S04]  /*1250*/  IADD3 R17, PT, PT, R7, -0x1, RZ ;  /* 0xffffffff07117810 */ /* 0x000fc80007ffe0ff */
[----:B------:R-:W-:-:S13]  /*1260*/  ISETP.GE.U32.AND P0, PT, R17, 0x7fefffff, PT ;  /* 0x7fefffff1100780c */ /* 0x000fda0003f06070 */
[----:B------:R-:W-:Y:S01]  /*1270*/  @P0 LOP3.LUT R23, R15, 0x7ff00000, RZ, 0x3c, !PT ;  /* 0x7ff000000f170812 */ /* 0x000fe200078e3cff */
[----:B------:R-:W-:Y:S01]  /*1280*/  @P0 IMAD.MOV.U32 R22, RZ, RZ, RZ ;  /* 0x000000ffff160224 */ /* 0x000fe200078e00ff */
[----:B------:R-:W-:Y:S06]  /*1290*/  @P0 BRA `(.L_x_29) ;  /* 0x00000000006c0947 */ /* 0x000fec0003800000 */
[----:B------:R-:W-:-:S13]  /*12a0*/  ISETP.GE.U32.AND P0, PT, R7, 0x1000001, PT ;  /* 0x010000010700780c */ /* 0x000fda0003f06070 */
[----:B------:R-:W-:Y:S05]  /*12b0*/  @!P0 BRA `(.L_x_30) ;  /* 0x0000000000388947 */ /* 0x000fea0003800000 */
[----:B------:R-:W-:Y:S02]  /*12c0*/  IADD3 R23, PT, PT, R15, -0x3fe00000, RZ ;  /* 0xc02000000f177810 */ /* 0x000fe40007ffe0ff */
[----:B------:R-:W-:Y:S02]  /*12d0*/  MOV R22, R14 ;  /* 0x0000000e00167202 */ /* 0x000fe40000000f00 */
[----:B------:R-:W0:Y:S01]  /*12e0*/  MUFU.RCP64H R19, R23 ;  /* 0x0000001700137308 */ /* 0x000e220000001800 */
[----:B------:R-:W-:-:S06]  /*12f0*/  MOV R18, R16 ;  /* 0x0000001000127202 */ /* 0x000fcc0000000f00 */
        /* <DEDUP_REMOVED lines=10> */
.L_x_30:
[----:B------:R-:W-:-:S06]  /*13a0*/  DMUL R18, R14, 8.11296384146066816958e+31 ;  /* 0x469000000e127828 */ /* 0x000fcc0000000000 */
        /* <DEDUP_REMOVED lines=8> */
.L_x_28:
[----:B------:R-:W-:Y:S01]  /*1430*/  LOP3.LUT R23, R15, 0x80000, RZ, 0xfc, !PT ;  /* 0x000800000f177812 */ /* 0x000fe200078efcff */
[----:B------:R-:W-:-:S07]  /*1440*/  IMAD.MOV.U32 R22, RZ, RZ, R14 ;  /* 0x000000ffff167224 */ /* 0x000fce00078e000e */
.L_x_29:
[----:B------:R-:W-:Y:S05]  /*1450*/  BSYNC.RECONVERGENT B1 ;  /* 0x0000000000017941 */ /* 0x000fea0003800200 */
.L_x_27:
[----:B------:R-:W-:Y:S01]  /*1460*/  HFMA2 R27, -RZ, RZ, 0, 0 ;  /* 0x00000000ff1b7431 */ /* 0x000fe200000001ff */
[----:B------:R-:W-:Y:S02]  /*1470*/  MOV R16, R22 ;  /* 0x0000001600107202 */ /* 0x000fe40000000f00 */
[----:B------:R-:W-:Y:S01]  /*1480*/  MOV R17, R23 ;  /* 0x0000001700117202 */ /* 0x000fe20000000f00 */
[----:B------:R-:W-:Y:S06]  /*1490*/  RET.REL.NODEC R26 `(_Z37dtrsm_lower_right_1block_batch_kerneliPiS_dPPKdS_PPdS_) ;  /* 0xffffffe81ad87950 */ /* 0x000fec0003c3ffff */
.L_x_31:
        /* <DEDUP_REMOVED lines=14> */
.L_x_33:


//--------------------- .nv.shared.reserved.0     --------------------------
	.section	.nv.shared.reserved.0,"aw",@nobits
	.weak		__nv_reservedSMEM_offset_0_alias
	.size		__nv_reservedSMEM_offset_0_alias, 0, 64
	.other		__nv_reservedSMEM_offset_0_alias,@"STO_CUDA_RESERVED_SHARED STV_DEFAULT"
__nv_reservedSMEM_offset_0_alias:
	.zero		0
	.zero		64


//--------------------- .nv.constant0._Z47dtrsm_lower_right_transpose_1block_batch_kerneliPiS_dPPKdS_PPdS_ --------------------------
	.section	.nv.constant0._Z47dtrsm_lower_right_transpose_1block_batch_kerneliPiS_dPPKdS_PPdS_,"a",@progbits
	.sectionflags	@""
	.align	4
.nv.constant0._Z47dtrsm_lower_right_transpose_1block_batch_kerneliPiS_dPPKdS_PPdS_:
	.zero		960


//--------------------- .nv.constant0._Z37dtrsm_lower_right_1block_batch_kerneliPiS_dPPKdS_PPdS_ --------------------------
	.section	.nv.constant0._Z37dtrsm_lower_right_1block_batch_kerneliPiS_dPPKdS_PPdS_,"a",@progbits
	.sectionflags	@""
	.align	4
.nv.constant0._Z37dtrsm_lower_right_1block_batch_kerneliPiS_dPPKdS_PPdS_:
	.zero		960


//--------------------- SYMBOLS --------------------------

	.type		.nv.reservedSmem.offset0,@object
	.size		.nv.reservedSmem.offset0,0x4
